	.target	sm_100a

	.elftype	@"ET_EXEC"


//--------------------- .note.nv.tkinfo           --------------------------
	.section	.note.nv.tkinfo,"",@"SHT_NOTE"
	.sectionflags	@"SHF_NOTE_NV_TKINFO"
	.tkinfo
        /*0018*/ 	.word	0x00000002
        /*0030*/ 	.string	""
        /*0030*/ 	.string	"ptxas"
        /*0030*/ 	.string	"Cuda compilation tools, release 13.0, V13.0.88"
        /*0030*/ 	.string	"Build cuda_13.0.r13.0/compiler.36424714_0"
        /*0030*/ 	.string	"-arch sm_100a -m 64 "



//--------------------- .note.nv.cuinfo           --------------------------
	.section	.note.nv.cuinfo,"",@"SHT_NOTE"
	.sectionflags	@"SHF_NOTE_NV_CUINFO"
        /*0018*/ 	.short	0x0002
        /*001a*/ 	.short	0x0064
        /*001c*/ 	.short	0x0082
	.zero		2


//--------------------- .nv.info                  --------------------------
	.section	.nv.info,"",@"SHT_CUDA_INFO"
	.align	4


	//----- nvinfo : EIATTR_REGCOUNT
	.align		4
        /*0000*/ 	.byte	0x04, 0x2f
        /*0002*/ 	.short	(.L_19 - .L_18)
	.align		4
.L_18:
        /*0004*/ 	.word	index@(_ZN7cutlass13device_kernelINS_4conv6kernel13ConvUniversalINS1_16ConvProblemShapeILNS1_8OperatorE1ELi3EEENS1_10collective14CollectiveConvINS1_47MainloopSm100TmaUmmaWarpSpecializedImplicitGemmILS5_1ELi13ELi3ELi1ELi2EN4cute5tupleIJNSA_1CILi2EEENSC_ILi1EEESE_EEEEENSB_IJNSC_ILi64EEESH_NSB_IJSH_EEEEEENS_10bfloat16_tESK_NSA_8TiledMMAINSA_8MMA_AtomIJNSA_20SM100_MMA_F16BF16_SSISK_SK_fLi64ELi64ELNSA_4UMMA5MajorE0ELSP_1ELNSO_7ScaleInE0ELSQ_0EEEEEENSA_6LayoutINSB_IJSE_SE_SE_EEENSB_IJNSC_ILi0EEESV_SV_EEEEENSB_IJNSA_10UnderscoreESY_SY_EEEEENS7_6detail27Sm100ImplicitGemmTileTraitsINSA_20SM90_TMA_LOAD_IM2COLENSA_14ComposedLayoutINSA_7SwizzleILi3ELi4ELi3EEENSA_18smem_ptr_flag_bitsILi16EEENST_INSB_IJNSC_ILi8EEESH_EEENSB_IJSH_SE_EEEEEEEvEENS12_INSA_23SM90_TMA_LOAD_MULTICASTENS14_IS16_S18_NST_INSB_IJSH_S19_EEENSB_IJSE_SH_EEEEEEEvEEEENS_8epilogue10collective18CollectiveEpilogueINS1M_23Sm100TmaWarpSpecializedILi3ELi2ELi16ELb1ELb0EEEJSJ_NSB_IJNST_ISH_SE_EENST_INSC_ILi32EEESE_EEEEESK_NSB_IJNSB_IJllllEEESE_SV_EEESK_S1W_NS1M_6fusion15FusionCallbacksIS1Q_NS1X_17LinearCombinationISK_fSK_fLNS_15FloatRoundStyleE2EEESJ_S1U_JEEENSA_5SM1004TMEM4LOAD26SM100_TMEM_LOAD_16dp256b4xES13_NS14_INS15_ILi2ELi4ELi3EEES18_NST_INSB_IJS19_S1S_EEENSB_IJS1S_SE_EEEEEEENSA_17SM75_U32x4_LDSM_NENSA_21SM90_TMA_STORE_IM2COLES2B_NSA_17SM90_U32x4_STSM_NENSA_39AutoVectorizingCopyWithAssumedAlignmentILi128EEEEEEvvEEEEvNT_6ParamsE)
        /*0008*/ 	.word	0x0000004b


	//----- nvinfo : EIATTR_FRAME_SIZE
	.align		4
.L_19:
        /*000c*/ 	.byte	0x04, 0x11
        /*000e*/ 	.short	(.L_21 - .L_20)
	.align		4
.L_20:
        /*0010*/ 	.word	index@($__internal_2_$__cuda_sm10x_tcgen05_guardrail_trap_unallocated_columns_being_dealloced)
        /*0014*/ 	.word	0x00000008


	//----- nvinfo : EIATTR_FRAME_SIZE
	.align		4
.L_21:
        /*0018*/ 	.byte	0x04, 0x11
        /*001a*/ 	.short	(.L_23 - .L_22)
	.align		4
.L_22:
        /*001c*/ 	.word	index@($__internal_1_$__cuda_sm10x_tcgen05_guardrail_trap_phase_invalid_during_alloc)
        /*0020*/ 	.word	0x00000008


	//----- nvinfo : EIATTR_FRAME_SIZE
	.align		4
.L_23:
        /*0024*/ 	.byte	0x04, 0x11
        /*0026*/ 	.short	(.L_25 - .L_24)
	.align		4
.L_24:
        /*0028*/ 	.word	index@($__internal_0_$__cuda_sm10x_tcgen05_guardrail_trap_col_being_dealloced_not_returned_by_alloc)
        /*002c*/ 	.word	0x00000008


	//----- nvinfo : EIATTR_FRAME_SIZE
	.align		4
.L_25:
        /*0030*/ 	.byte	0x04, 0x11
        /*0032*/ 	.short	(.L_27 - .L_26)
	.align		4
.L_26:
        /*0034*/ 	.word	index@(_ZN7cutlass13device_kernelINS_4conv6kernel13ConvUniversalINS1_16ConvProblemShapeILNS1_8OperatorE1ELi3EEENS1_10collective14CollectiveConvINS1_47MainloopSm100TmaUmmaWarpSpecializedImplicitGemmILS5_1ELi13ELi3ELi1ELi2EN4cute5tupleIJNSA_1CILi2EEENSC_ILi1EEESE_EEEEENSB_IJNSC_ILi64EEESH_NSB_IJSH_EEEEEENS_10bfloat16_tESK_NSA_8TiledMMAINSA_8MMA_AtomIJNSA_20SM100_MMA_F16BF16_SSISK_SK_fLi64ELi64ELNSA_4UMMA5MajorE0ELSP_1ELNSO_7ScaleInE0ELSQ_0EEEEEENSA_6LayoutINSB_IJSE_SE_SE_EEENSB_IJNSC_ILi0EEESV_SV_EEEEENSB_IJNSA_10UnderscoreESY_SY_EEEEENS7_6detail27Sm100ImplicitGemmTileTraitsINSA_20SM90_TMA_LOAD_IM2COLENSA_14ComposedLayoutINSA_7SwizzleILi3ELi4ELi3EEENSA_18smem_ptr_flag_bitsILi16EEENST_INSB_IJNSC_ILi8EEESH_EEENSB_IJSH_SE_EEEEEEEvEENS12_INSA_23SM90_TMA_LOAD_MULTICASTENS14_IS16_S18_NST_INSB_IJSH_S19_EEENSB_IJSE_SH_EEEEEEEvEEEENS_8epilogue10collective18CollectiveEpilogueINS1M_23Sm100TmaWarpSpecializedILi3ELi2ELi16ELb1ELb0EEEJSJ_NSB_IJNST_ISH_SE_EENST_INSC_ILi32EEESE_EEEEESK_NSB_IJNSB_IJllllEEESE_SV_EEESK_S1W_NS1M_6fusion15FusionCallbacksIS1Q_NS1X_17LinearCombinationISK_fSK_fLNS_15FloatRoundStyleE2EEESJ_S1U_JEEENSA_5SM1004TMEM4LOAD26SM100_TMEM_LOAD_16dp256b4xES13_NS14_INS15_ILi2ELi4ELi3EEES18_NST_INSB_IJS19_S1S_EEENSB_IJS1S_SE_EEEEEEENSA_17SM75_U32x4_LDSM_NENSA_21SM90_TMA_STORE_IM2COLES2B_NSA_17SM90_U32x4_STSM_NENSA_39AutoVectorizingCopyWithAssumedAlignmentILi128EEEEEEvvEEEEvNT_6ParamsE)
        /*0038*/ 	.word	0x00000008


	//----- nvinfo : EIATTR_MIN_STACK_SIZE
	.align		4
.L_27:
        /*003c*/ 	.byte	0x04, 0x12
        /*003e*/ 	.short	(.L_29 - .L_28)
	.align		4
.L_28:
        /*0040*/ 	.word	index@(_ZN7cutlass13device_kernelINS_4conv6kernel13ConvUniversalINS1_16ConvProblemShapeILNS1_8OperatorE1ELi3EEENS1_10collective14CollectiveConvINS1_47MainloopSm100TmaUmmaWarpSpecializedImplicitGemmILS5_1ELi13ELi3ELi1ELi2EN4cute5tupleIJNSA_1CILi2EEENSC_ILi1EEESE_EEEEENSB_IJNSC_ILi64EEESH_NSB_IJSH_EEEEEENS_10bfloat16_tESK_NSA_8TiledMMAINSA_8MMA_AtomIJNSA_20SM100_MMA_F16BF16_SSISK_SK_fLi64ELi64ELNSA_4UMMA5MajorE0ELSP_1ELNSO_7ScaleInE0ELSQ_0EEEEEENSA_6LayoutINSB_IJSE_SE_SE_EEENSB_IJNSC_ILi0EEESV_SV_EEEEENSB_IJNSA_10UnderscoreESY_SY_EEEEENS7_6detail27Sm100ImplicitGemmTileTraitsINSA_20SM90_TMA_LOAD_IM2COLENSA_14ComposedLayoutINSA_7SwizzleILi3ELi4ELi3EEENSA_18smem_ptr_flag_bitsILi16EEENST_INSB_IJNSC_ILi8EEESH_EEENSB_IJSH_SE_EEEEEEEvEENS12_INSA_23SM90_TMA_LOAD_MULTICASTENS14_IS16_S18_NST_INSB_IJSH_S19_EEENSB_IJSE_SH_EEEEEEEvEEEENS_8epilogue10collective18CollectiveEpilogueINS1M_23Sm100TmaWarpSpecializedILi3ELi2ELi16ELb1ELb0EEEJSJ_NSB_IJNST_ISH_SE_EENST_INSC_ILi32EEESE_EEEEESK_NSB_IJNSB_IJllllEEESE_SV_EEESK_S1W_NS1M_6fusion15FusionCallbacksIS1Q_NS1X_17LinearCombinationISK_fSK_fLNS_15FloatRoundStyleE2EEESJ_S1U_JEEENSA_5SM1004TMEM4LOAD26SM100_TMEM_LOAD_16dp256b4xES13_NS14_INS15_ILi2ELi4ELi3EEES18_NST_INSB_IJS19_S1S_EEENSB_IJS1S_SE_EEEEEEENSA_17SM75_U32x4_LDSM_NENSA_21SM90_TMA_STORE_IM2COLES2B_NSA_17SM90_U32x4_STSM_NENSA_39AutoVectorizingCopyWithAssumedAlignmentILi128EEEEEEvvEEEEvNT_6ParamsE)
        /*0044*/ 	.word	0x00000008
.L_29:


//--------------------- .nv.compat                --------------------------
	.section	.nv.compat,"",@"SHT_CUDA_COMPAT_INFO"
	.align	4
        /*0000*/ 	.byte	0x02, 0x09, 0x01, 0x00, 0x02, 0x02, 0x02, 0x00, 0x02, 0x05, 0x05, 0x00, 0x03, 0x07, 0x01, 0x01
        /*0010*/ 	.byte	0x02, 0x03, 0x01, 0x00, 0x02, 0x06, 0x01, 0x00, 0x04, 0x0b, 0x08, 0x00, 0x09, 0x00, 0x00, 0x00
        /*0020*/ 	.byte	0x00, 0x00, 0x00, 0x00


//--------------------- .nv.info._ZN7cutlass13device_kernelINS_4conv6kernel13ConvUniversalINS1_16ConvProblemShapeILNS1_8OperatorE1ELi3EEENS1_10collective14CollectiveConvINS1_47MainloopSm100TmaUmmaWarpSpecializedImplicitGemmILS5_1ELi13ELi3ELi1ELi2EN4cute5tupleIJNSA_1CILi2EEENSC_ILi1EEESE_EEEEENSB_IJNSC_ILi64EEESH_NSB_IJSH_EEEEEENS_10bfloat16_tESK_NSA_8TiledMMAINSA_8MMA_AtomIJNSA_20SM100_MMA_F16BF16_SSISK_SK_fLi64ELi64ELNSA_4UMMA5MajorE0ELSP_1ELNSO_7ScaleInE0ELSQ_0EEEEEENSA_6LayoutINSB_IJSE_SE_SE_EEENSB_IJNSC_ILi0EEESV_SV_EEEEENSB_IJNSA_10UnderscoreESY_SY_EEEEENS7_6detail27Sm100ImplicitGemmTileTraitsINSA_20SM90_TMA_LOAD_IM2COLENSA_14ComposedLayoutINSA_7SwizzleILi3ELi4ELi3EEENSA_18smem_ptr_flag_bitsILi16EEENST_INSB_IJNSC_ILi8EEESH_EEENSB_IJSH_SE_EEEEEEEvEENS12_INSA_23SM90_TMA_LOAD_MULTICASTENS14_IS16_S18_NST_INSB_IJSH_S19_EEENSB_IJSE_SH_EEEEEEEvEEEENS_8epilogue10collective18CollectiveEpilogueINS1M_23Sm100TmaWarpSpecializedILi3ELi2ELi16ELb1ELb0EEEJSJ_NSB_IJNST_ISH_SE_EENST_INSC_ILi32EEESE_EEEEESK_NSB_IJNSB_IJllllEEESE_SV_EEESK_S1W_NS1M_6fusion15FusionCallbacksIS1Q_NS1X_17LinearCombinationISK_fSK_fLNS_15FloatRoundStyleE2EEESJ_S1U_JEEENSA_5SM1004TMEM4LOAD26SM100_TMEM_LOAD_16dp256b4xES13_NS14_INS15_ILi2ELi4ELi3EEES18_NST_INSB_IJS19_S1S_EEENSB_IJS1S_SE_EEEEEEENSA_17SM75_U32x4_LDSM_NENSA_21SM90_TMA_STORE_IM2COLES2B_NSA_17SM90_U32x4_STSM_NENSA_39AutoVectorizingCopyWithAssumedAlignmentILi128EEEEEEvvEEEEvNT_6ParamsE --------------------------
	.section	.nv.info._ZN7cutlass13device_kernelINS_4conv6kernel13ConvUniversalINS1_16ConvProblemShapeILNS1_8OperatorE1ELi3EEENS1_10collective14CollectiveConvINS1_47MainloopSm100TmaUmmaWarpSpecializedImplicitGemmILS5_1ELi13ELi3ELi1ELi2EN4cute5tupleIJNSA_1CILi2EEENSC_ILi1EEESE_EEEEENSB_IJNSC_ILi64EEESH_NSB_IJSH_EEEEEENS_10bfloat16_tESK_NSA_8TiledMMAINSA_8MMA_AtomIJNSA_20SM100_MMA_F16BF16_SSISK_SK_fLi64ELi64ELNSA_4UMMA5MajorE0ELSP_1ELNSO_7ScaleInE0ELSQ_0EEEEEENSA_6LayoutINSB_IJSE_SE_SE_EEENSB_IJNSC_ILi0EEESV_SV_EEEEENSB_IJNSA_10UnderscoreESY_SY_EEEEENS7_6detail27Sm100ImplicitGemmTileTraitsINSA_20SM90_TMA_LOAD_IM2COLENSA_14ComposedLayoutINSA_7SwizzleILi3ELi4ELi3EEENSA_18smem_ptr_flag_bitsILi16EEENST_INSB_IJNSC_ILi8EEESH_EEENSB_IJSH_SE_EEEEEEEvEENS12_INSA_23SM90_TMA_LOAD_MULTICASTENS14_IS16_S18_NST_INSB_IJSH_S19_EEENSB_IJSE_SH_EEEEEEEvEEEENS_8epilogue10collective18CollectiveEpilogueINS1M_23Sm100TmaWarpSpecializedILi3ELi2ELi16ELb1ELb0EEEJSJ_NSB_IJNST_ISH_SE_EENST_INSC_ILi32EEESE_EEEEESK_NSB_IJNSB_IJllllEEESE_SV_EEESK_S1W_NS1M_6fusion15FusionCallbacksIS1Q_NS1X_17LinearCombinationISK_fSK_fLNS_15FloatRoundStyleE2EEESJ_S1U_JEEENSA_5SM1004TMEM4LOAD26SM100_TMEM_LOAD_16dp256b4xES13_NS14_INS15_ILi2ELi4ELi3EEES18_NST_INSB_IJS19_S1S_EEENSB_IJS1S_SE_EEEEEEENSA_17SM75_U32x4_LDSM_NENSA_21SM90_TMA_STORE_IM2COLES2B_NSA_17SM90_U32x4_STSM_NENSA_39AutoVectorizingCopyWithAssumedAlignmentILi128EEEEEEvvEEEEvNT_6ParamsE,"",@"SHT_CUDA_INFO"
	.sectionflags	@""
	.align	4


	//----- nvinfo : EIATTR_CUDA_API_VERSION
	.align		4
        /*0000*/ 	.byte	0x04, 0x37
        /*0002*/ 	.short	(.L_31 - .L_30)
.L_30:
        /*0004*/ 	.word	0x00000082


	//----- nvinfo : EIATTR_KPARAM_INFO
	.align		4
.L_31:
        /*0008*/ 	.byte	0x04, 0x17
        /*000a*/ 	.short	(.L_33 - .L_32)
.L_32:
        /*000c*/ 	.word	0x00000000
        /*0010*/ 	.short	0x0000
        /*0012*/ 	.short	0x0000
        /*0014*/ 	.byte	0x00, 0xf0, 0x01, 0x24


	//----- nvinfo : EIATTR_AT_ENTRY_FRAGMENTS
	.align		4
.L_33:
        /*0018*/ 	.byte	0x04, 0x4f
        /*001a*/ 	.short	(.L_35 - .L_34)


	//   ....[0]....
.L_34:
        /*001c*/ 	.word	0x00000006


	//----- nvinfo : EIATTR_RESERVED_SMEM_USED
	.align		4
.L_35:
        /*0020*/ 	.byte	0x01, 0x41
	.zero		2


	//----- nvinfo : EIATTR_SPARSE_MMA_MASK
	.align		4
        /*0024*/ 	.byte	0x03, 0x50
        /*0026*/ 	.short	0x0000


	//----- nvinfo : EIATTR_TCGEN05_1CTA_USED
	.align		4
        /*0028*/ 	.byte	0x01, 0x51
	.zero		2


	//----- nvinfo : EIATTR_MAXREG_COUNT
	.align		4
        /*002c*/ 	.byte	0x03, 0x1b
        /*002e*/ 	.short	0x00ff


	//----- nvinfo : EIATTR_NUM_BARRIERS
	.align		4
        /*0030*/ 	.byte	0x02, 0x4c
        /*0032*/ 	.byte	0x07
	.zero		1


	//----- nvinfo : EIATTR_EXTERNS
	.align		4
        /*0034*/ 	.byte	0x04, 0x0f
        /*0036*/ 	.short	(.L_37 - .L_36)


	//   ....[0]....
	.align		4
.L_36:
        /*0038*/ 	.word	index@(__assertfail)


	//----- nvinfo : EIATTR_MERCURY_ISA_VERSION
	.align		4
.L_37:
        /*003c*/ 	.byte	0x03, 0x5f
        /*003e*/ 	.short	0x0101


	//----- nvinfo : EIATTR_INT_WARP_WIDE_INSTR_OFFSETS
	.align		4
        /*0040*/ 	.byte	0x04, 0x31
        /*0042*/ 	.short	(.L_39 - .L_38)


	//   ....[0]....
.L_38:
        /*0044*/ 	.word	0x000043f0


	//   ....[1]....
        /*0048*/ 	.word	0x00004410


	//   ....[2]....
        /*004c*/ 	.word	0x00004440


	//   ....[3]....
        /*0050*/ 	.word	0x00005190


	//   ....[4]....
        /*0054*/ 	.word	0x000052c0


	//   ....[5]....
        /*0058*/ 	.word	0x00005460


	//   ....[6]....
        /*005c*/ 	.word	0x000054e0


	//----- nvinfo : EIATTR_COOP_GROUP_MASK_REGIDS
	.align		4
.L_39:
        /*0060*/ 	.byte	0x04, 0x29
        /*0062*/ 	.short	(.L_41 - .L_40)


	//   ....[0]....
.L_40:
        /*0064*/ 	.word	0xffffffff


	//   ....[1]....
        /*0068*/ 	.word	0xffffffff


	//   ....[2]....
        /*006c*/ 	.word	0xffffffff


	//   ....[3]....
        /*0070*/ 	.word	0xffffffff


	//   ....[4]....
        /*0074*/ 	.word	0xffffffff


	//   ....[5]....
        /*0078*/ 	.word	0xffffffff


	//   ....[6]....
        /*007c*/ 	.word	0xffffffff


	//   ....[7]....
        /*0080*/ 	.word	0xffffffff


	//   ....[8]....
        /*0084*/ 	.word	0xffffffff


	//   ....[9]....
        /*0088*/ 	.word	0xffffffff


	//   ....[10]....
        /*008c*/ 	.word	0xffffffff


	//   ....[11]....
        /*0090*/ 	.word	0xffffffff


	//   ....[12]....
        /*0094*/ 	.word	0xffffffff


	//----- nvinfo : EIATTR_COOP_GROUP_INSTR_OFFSETS
	.align		4
.L_41:
        /*0098*/ 	.byte	0x04, 0x28
        /*009a*/ 	.short	(.L_43 - .L_42)


	//   ....[0]....
.L_42:
        /*009c*/ 	.word	0x00000090


	//   ....[1]....
        /*00a0*/ 	.word	0x00000500


	//   ....[2]....
        /*00a4*/ 	.word	0x000007e0


	//   ....[3]....
        /*00a8*/ 	.word	0x00000960


	//   ....[4]....
        /*00ac*/ 	.word	0x00000a60


	//   ....[5]....
        /*00b0*/ 	.word	0x00000bb0


	//   ....[6]....
        /*00b4*/ 	.word	0x00000db0


	//   ....[7]....
        /*00b8*/ 	.word	0x000025f0


	//   ....[8]....
        /*00bc*/ 	.word	0x00003710


	//   ....[9]....
        /*00c0*/ 	.word	0x00003920


	//   ....[10]....
        /*00c4*/ 	.word	0x00003950


	//   ....[11]....
        /*00c8*/ 	.word	0x000042d0


	//   ....[12]....
        /*00cc*/ 	.word	0x00004510


	//----- nvinfo : EIATTR_VRC_CTA_INIT_COUNT
	.align		4
.L_43:
        /*00d0*/ 	.byte	0x02, 0x4a
        /*00d2*/ 	.byte	0x80
	.zero		1


	//----- nvinfo : EIATTR_SYSCALL_OFFSETS
	.align		4
        /*00d4*/ 	.byte	0x04, 0x46
        /*00d6*/ 	.short	(.L_45 - .L_44)


	//   ....[0]....
.L_44:
        /*00d8*/ 	.word	0x00006250


	//   ....[1]....
        /*00dc*/ 	.word	0x00006340


	//   ....[2]....
        /*00e0*/ 	.word	0x00006d20


	//   ....[3]....
        /*00e4*/ 	.word	0x000076a0


	//----- nvinfo : EIATTR_MBARRIER_INSTR_OFFSETS
	.align		4
.L_45:
        /*00e8*/ 	.byte	0x04, 0x39
        /*00ea*/ 	.short	(.L_47 - .L_46)


	//   ....[0]....
.L_46:
        /*00ec*/ 	.word	0x00000620
        /*00f0*/ 	.word	0x000000ff
        /*00f4*/ 	.word	0x00000000
        /*00f8*/ 	.short	0x0100
        /*00fa*/ 	.byte	0x04
	.zero		1


	//   ....[1]....
        /*00fc*/ 	.word	0x00000630
        /*0100*/ 	.word	0x000000ff
        /*0104*/ 	.word	0x00000068
        /*0108*/ 	.short	0x0100
        /*010a*/ 	.byte	0x04
	.zero		1


	//   ....[2]....
        /*010c*/ 	.word	0x00000640
        /*0110*/ 	.word	0x000000ff
        /*0114*/ 	.word	0x00000008
        /*0118*/ 	.short	0x0100
        /*011a*/ 	.byte	0x04
	.zero		1


	//   ....[3]....
        /*011c*/ 	.word	0x00000650
        /*0120*/ 	.word	0x000000ff
        /*0124*/ 	.word	0x00000070
        /*0128*/ 	.short	0x0100
        /*012a*/ 	.byte	0x04
	.zero		1


	//   ....[4]....
        /*012c*/ 	.word	0x00000660
        /*0130*/ 	.word	0x000000ff
        /*0134*/ 	.word	0x00000010
        /*0138*/ 	.short	0x0100
        /*013a*/ 	.byte	0x04
	.zero		1


	//   ....[5]....
        /*013c*/ 	.word	0x00000670
        /*0140*/ 	.word	0x000000ff
        /*0144*/ 	.word	0x00000078
        /*0148*/ 	.short	0x0100
        /*014a*/ 	.byte	0x04
	.zero		1


	//   ....[6]....
        /*014c*/ 	.word	0x00000680
        /*0150*/ 	.word	0x000000ff
        /*0154*/ 	.word	0x00000018
        /*0158*/ 	.short	0x0100
        /*015a*/ 	.byte	0x04
	.zero		1


	//   ....[7]....
        /*015c*/ 	.word	0x00000690
        /*0160*/ 	.word	0x000000ff
        /*0164*/ 	.word	0x00000080
        /*0168*/ 	.short	0x0100
        /*016a*/ 	.byte	0x04
	.zero		1


	//   ....[8]....
        /*016c*/ 	.word	0x000006a0
        /*0170*/ 	.word	0x000000ff
        /*0174*/ 	.word	0x00000020
        /*0178*/ 	.short	0x0100
        /*017a*/ 	.byte	0x04
	.zero		1


	//   ....[9]....
        /*017c*/ 	.word	0x000006b0
        /*0180*/ 	.word	0x000000ff
        /*0184*/ 	.word	0x00000088
        /*0188*/ 	.short	0x0100
        /*018a*/ 	.byte	0x04
	.zero		1


	//   ....[10]....
        /*018c*/ 	.word	0x000006c0
        /*0190*/ 	.word	0x000000ff
        /*0194*/ 	.word	0x00000028
        /*0198*/ 	.short	0x0100
        /*019a*/ 	.byte	0x04
	.zero		1


	//   ....[11]....
        /*019c*/ 	.word	0x000006d0
        /*01a0*/ 	.word	0x000000ff
        /*01a4*/ 	.word	0x00000090
        /*01a8*/ 	.short	0x0100
        /*01aa*/ 	.byte	0x04
	.zero		1


	//   ....[12]....
        /*01ac*/ 	.word	0x000006e0
        /*01b0*/ 	.word	0x000000ff
        /*01b4*/ 	.word	0x00000030
        /*01b8*/ 	.short	0x0100
        /*01ba*/ 	.byte	0x04
	.zero		1


	//   ....[13]....
        /*01bc*/ 	.word	0x000006f0
        /*01c0*/ 	.word	0x000000ff
        /*01c4*/ 	.word	0x00000098
        /*01c8*/ 	.short	0x0100
        /*01ca*/ 	.byte	0x04
	.zero		1


	//   ....[14]....
        /*01cc*/ 	.word	0x00000700
        /*01d0*/ 	.word	0x000000ff
        /*01d4*/ 	.word	0x00000038
        /*01d8*/ 	.short	0x0100
        /*01da*/ 	.byte	0x04
	.zero		1


	//   ....[15]....
        /*01dc*/ 	.word	0x00000710
        /*01e0*/ 	.word	0x000000ff
        /*01e4*/ 	.word	0x000000a0
        /*01e8*/ 	.short	0x0100
        /*01ea*/ 	.byte	0x04
	.zero		1


	//   ....[16]....
        /*01ec*/ 	.word	0x00000720
        /*01f0*/ 	.word	0x000000ff
        /*01f4*/ 	.word	0x00000040
        /*01f8*/ 	.short	0x0100
        /*01fa*/ 	.byte	0x04
	.zero		1


	//   ....[17]....
        /*01fc*/ 	.word	0x00000730
        /*0200*/ 	.word	0x000000ff
        /*0204*/ 	.word	0x000000a8
        /*0208*/ 	.short	0x0100
        /*020a*/ 	.byte	0x04
	.zero		1


	//   ....[18]....
        /*020c*/ 	.word	0x00000740
        /*0210*/ 	.word	0x000000ff
        /*0214*/ 	.word	0x00000048
        /*0218*/ 	.short	0x0100
        /*021a*/ 	.byte	0x04
	.zero		1


	//   ....[19]....
        /*021c*/ 	.word	0x00000750
        /*0220*/ 	.word	0x000000ff
        /*0224*/ 	.word	0x000000b0
        /*0228*/ 	.short	0x0100
        /*022a*/ 	.byte	0x04
	.zero		1


	//   ....[20]....
        /*022c*/ 	.word	0x00000760
        /*0230*/ 	.word	0x000000ff
        /*0234*/ 	.word	0x00000050
        /*0238*/ 	.short	0x0100
        /*023a*/ 	.byte	0x04
	.zero		1


	//   ....[21]....
        /*023c*/ 	.word	0x00000770
        /*0240*/ 	.word	0x000000ff
        /*0244*/ 	.word	0x000000b8
        /*0248*/ 	.short	0x0100
        /*024a*/ 	.byte	0x04
	.zero		1


	//   ....[22]....
        /*024c*/ 	.word	0x00000780
        /*0250*/ 	.word	0x000000ff
        /*0254*/ 	.word	0x00000058
        /*0258*/ 	.short	0x0100
        /*025a*/ 	.byte	0x04
	.zero		1


	//   ....[23]....
        /*025c*/ 	.word	0x00000790
        /*0260*/ 	.word	0x000000ff
        /*0264*/ 	.word	0x000000c0
        /*0268*/ 	.short	0x0100
        /*026a*/ 	.byte	0x04
	.zero		1


	//   ....[24]....
        /*026c*/ 	.word	0x000007a0
        /*0270*/ 	.word	0x000000ff
        /*0274*/ 	.word	0x00000060
        /*0278*/ 	.short	0x0100
        /*027a*/ 	.byte	0x04
	.zero		1


	//   ....[25]....
        /*027c*/ 	.word	0x000007b0
        /*0280*/ 	.word	0x000000ff
        /*0284*/ 	.word	0x000000c8
        /*0288*/ 	.short	0x0100
        /*028a*/ 	.byte	0x04
	.zero		1


	//   ....[26]....
        /*028c*/ 	.word	0x000008f0
        /*0290*/ 	.word	0x000000ff
        /*0294*/ 	.word	0x000000d0
        /*0298*/ 	.short	0x0100
        /*029a*/ 	.byte	0x04
	.zero		1


	//   ....[27]....
        /*029c*/ 	.word	0x00000900
        /*02a0*/ 	.word	0x000000ff
        /*02a4*/ 	.word	0x000000e8
        /*02a8*/ 	.short	0x0100
        /*02aa*/ 	.byte	0x04
	.zero		1


	//   ....[28]....
        /*02ac*/ 	.word	0x00000910
        /*02b0*/ 	.word	0x000000ff
        /*02b4*/ 	.word	0x000000d8
        /*02b8*/ 	.short	0x0100
        /*02ba*/ 	.byte	0x04
	.zero		1


	//   ....[29]....
        /*02bc*/ 	.word	0x00000920
        /*02c0*/ 	.word	0x000000ff
        /*02c4*/ 	.word	0x000000f0
        /*02c8*/ 	.short	0x0100
        /*02ca*/ 	.byte	0x04
	.zero		1


	//   ....[30]....
        /*02cc*/ 	.word	0x00000930
        /*02d0*/ 	.word	0x000000ff
        /*02d4*/ 	.word	0x000000e0
        /*02d8*/ 	.short	0x0100
        /*02da*/ 	.byte	0x04
	.zero		1


	//   ....[31]....
        /*02dc*/ 	.word	0x00000940
        /*02e0*/ 	.word	0x000000ff
        /*02e4*/ 	.word	0x000000f8
        /*02e8*/ 	.short	0x0100
        /*02ea*/ 	.byte	0x04
	.zero		1


	//   ....[32]....
        /*02ec*/ 	.word	0x00000a30
        /*02f0*/ 	.word	0x000000ff
        /*02f4*/ 	.word	0x00000100
        /*02f8*/ 	.short	0x0100
        /*02fa*/ 	.byte	0x06
	.zero		1


	//   ....[33]....
        /*02fc*/ 	.word	0x00000a40
        /*0300*/ 	.word	0x000000ff
        /*0304*/ 	.word	0x00000108
        /*0308*/ 	.short	0x0100
        /*030a*/ 	.byte	0x06
	.zero		1


	//   ....[34]....
        /*030c*/ 	.word	0x00000b80
        /*0310*/ 	.word	0x000000ff
        /*0314*/ 	.word	0x00000110
        /*0318*/ 	.short	0x0100
        /*031a*/ 	.byte	0x06
	.zero		1


	//   ....[35]....
        /*031c*/ 	.word	0x00000b90
        /*0320*/ 	.word	0x000000ff
        /*0324*/ 	.word	0x00000118
        /*0328*/ 	.short	0x0100
        /*032a*/ 	.byte	0x06
	.zero		1


	//   ....[36]....
        /*032c*/ 	.word	0x00000cc0
        /*0330*/ 	.word	0x000000ff
        /*0334*/ 	.word	0x00000120
        /*0338*/ 	.short	0x0100
        /*033a*/ 	.byte	0x04
	.zero		1


	//   ....[37]....
        /*033c*/ 	.word	0x00000cd0
        /*0340*/ 	.word	0x000000ff
        /*0344*/ 	.word	0x00000130
        /*0348*/ 	.short	0x0100
        /*034a*/ 	.byte	0x04
	.zero		1


	//   ....[38]....
        /*034c*/ 	.word	0x00000ce0
        /*0350*/ 	.word	0x000000ff
        /*0354*/ 	.word	0x00000128
        /*0358*/ 	.short	0x0100
        /*035a*/ 	.byte	0x04
	.zero		1


	//   ....[39]....
        /*035c*/ 	.word	0x00000cf0
        /*0360*/ 	.word	0x000000ff
        /*0364*/ 	.word	0x00000138
        /*0368*/ 	.short	0x0100
        /*036a*/ 	.byte	0x04
	.zero		1


	//   ....[40]....
        /*036c*/ 	.word	0x00001840
        /*0370*/ 	.word	0x000000ff
        /*0374*/ 	.word	0x00000068
        /*0378*/ 	.short	0x010a
        /*037a*/ 	.byte	0x04
	.zero		1


	//   ....[41]....
        /*037c*/ 	.word	0x00001b40
        /*0380*/ 	.word	0x000000ff
        /*0384*/ 	.word	0x00000068
        /*0388*/ 	.short	0x010a
        /*038a*/ 	.byte	0x09
	.zero		1


	//   ....[42]....
        /*038c*/ 	.word	0x00001cd0
        /*0390*/ 	.word	0x000000ff
        /*0394*/ 	.word	0x00000068
        /*0398*/ 	.short	0x010a
        /*039a*/ 	.byte	0x08
	.zero		1


	//   ....[43]....
        /*039c*/ 	.word	0x00001f20
        /*03a0*/ 	.word	0x000000ff
        /*03a4*/ 	.word	0x00000108
        /*03a8*/ 	.short	0x0101
        /*03aa*/ 	.byte	0x1d
	.zero		1


	//   ....[44]....
        /*03ac*/ 	.word	0x00001f40
        /*03b0*/ 	.word	0x000000ff
        /*03b4*/ 	.word	0x00000068
        /*03b8*/ 	.short	0x010a
        /*03ba*/ 	.byte	0x04
	.zero		1


	//   ....[45]....
        /*03bc*/ 	.word	0x00002210
        /*03c0*/ 	.word	0x000000ff
        /*03c4*/ 	.word	0x00000068
        /*03c8*/ 	.short	0x010a
        /*03ca*/ 	.byte	0x09
	.zero		1


	//   ....[46]....
        /*03cc*/ 	.word	0x000023a0
        /*03d0*/ 	.word	0x000000ff
        /*03d4*/ 	.word	0x00000068
        /*03d8*/ 	.short	0x010a
        /*03da*/ 	.byte	0x08
	.zero		1


	//   ....[47]....
        /*03dc*/ 	.word	0x00002600
        /*03e0*/ 	.word	0x000000ff
        /*03e4*/ 	.word	0x00000110
        /*03e8*/ 	.short	0x010a
        /*03ea*/ 	.byte	0x1d
	.zero		1


	//   ....[48]....
        /*03ec*/ 	.word	0x000026c0
        /*03f0*/ 	.word	0x000000ff
        /*03f4*/ 	.word	0x00000000
        /*03f8*/ 	.short	0x0101
        /*03fa*/ 	.byte	0x04
	.zero		1


	//   ....[49]....
        /*03fc*/ 	.word	0x00002cb0
        /*0400*/ 	.word	0x000000ff
        /*0404*/ 	.word	0x00000000
        /*0408*/ 	.short	0x010a
        /*040a*/ 	.byte	0x04
	.zero		1


	//   ....[50]....
        /*040c*/ 	.word	0x00002d40
        /*0410*/ 	.word	0x000000ff
        /*0414*/ 	.word	0x00000000
        /*0418*/ 	.short	0x010a
        /*041a*/ 	.byte	0x05
	.zero		1


	//   ....[51]....
        /*041c*/ 	.word	0x00002dd0
        /*0420*/ 	.word	0x000000ff
        /*0424*/ 	.word	0x00000000
        /*0428*/ 	.short	0x010a
        /*042a*/ 	.byte	0x05
	.zero		1


	//   ....[52]....
        /*042c*/ 	.word	0x00002e60
        /*0430*/ 	.word	0x000000ff
        /*0434*/ 	.word	0x00000000
        /*0438*/ 	.short	0x010a
        /*043a*/ 	.byte	0x05
	.zero		1


	//   ....[53]....
        /*043c*/ 	.word	0x00002ef0
        /*0440*/ 	.word	0x000000ff
        /*0444*/ 	.word	0x00000000
        /*0448*/ 	.short	0x010a
        /*044a*/ 	.byte	0x05
	.zero		1


	//   ....[54]....
        /*044c*/ 	.word	0x00002f80
        /*0450*/ 	.word	0x000000ff
        /*0454*/ 	.word	0x00000000
        /*0458*/ 	.short	0x010a
        /*045a*/ 	.byte	0x05
	.zero		1


	//   ....[55]....
        /*045c*/ 	.word	0x00003010
        /*0460*/ 	.word	0x000000ff
        /*0464*/ 	.word	0x00000000
        /*0468*/ 	.short	0x010a
        /*046a*/ 	.byte	0x05
	.zero		1


	//   ....[56]....
        /*046c*/ 	.word	0x000030a0
        /*0470*/ 	.word	0x000000ff
        /*0474*/ 	.word	0x00000000
        /*0478*/ 	.short	0x010a
        /*047a*/ 	.byte	0x05
	.zero		1


	//   ....[57]....
        /*047c*/ 	.word	0x00003130
        /*0480*/ 	.word	0x000000ff
        /*0484*/ 	.word	0x00000000
        /*0488*/ 	.short	0x010a
        /*048a*/ 	.byte	0x05
	.zero		1


	//   ....[58]....
        /*048c*/ 	.word	0x000031c0
        /*0490*/ 	.word	0x000000ff
        /*0494*/ 	.word	0x00000000
        /*0498*/ 	.short	0x010a
        /*049a*/ 	.byte	0x05
	.zero		1


	//   ....[59]....
        /*049c*/ 	.word	0x00003250
        /*04a0*/ 	.word	0x000000ff
        /*04a4*/ 	.word	0x00000000
        /*04a8*/ 	.short	0x010a
        /*04aa*/ 	.byte	0x05
	.zero		1


	//   ....[60]....
        /*04ac*/ 	.word	0x000032e0
        /*04b0*/ 	.word	0x000000ff
        /*04b4*/ 	.word	0x00000000
        /*04b8*/ 	.short	0x010a
        /*04ba*/ 	.byte	0x05
	.zero		1


	//   ....[61]....
        /*04bc*/ 	.word	0x00003380
        /*04c0*/ 	.word	0x00000000
        /*04c4*/ 	.word	0x00000000
        /*04c8*/ 	.short	0x010a
        /*04ca*/ 	.byte	0xff
	.zero		1


	//   ....[62]....
        /*04cc*/ 	.word	0x000034d0
        /*04d0*/ 	.word	0x000000ff
        /*04d4*/ 	.word	0x00000118
        /*04d8*/ 	.short	0x010a
        /*04da*/ 	.byte	0x04
	.zero		1


	//   ....[63]....
        /*04dc*/ 	.word	0x00003570
        /*04e0*/ 	.word	0x000000ff
        /*04e4*/ 	.word	0x00000110
        /*04e8*/ 	.short	0x010a
        /*04ea*/ 	.byte	0x04
	.zero		1


	//   ....[64]....
        /*04ec*/ 	.word	0x00003610
        /*04f0*/ 	.word	0x000000ff
        /*04f4*/ 	.word	0x00000000
        /*04f8*/ 	.short	0x0101
        /*04fa*/ 	.byte	0x05
	.zero		1


	//   ....[65]....
        /*04fc*/ 	.word	0x00003650
        /*0500*/ 	.word	0x000000ff
        /*0504*/ 	.word	0x00000118
        /*0508*/ 	.short	0x0106
        /*050a*/ 	.byte	0x04
	.zero		1


	//   ....[66]....
        /*050c*/ 	.word	0x00003690
        /*0510*/ 	.word	0x00000000
        /*0514*/ 	.word	0x00000118
        /*0518*/ 	.short	0x010a
        /*051a*/ 	.byte	0xff
	.zero		1


	//   ....[67]....
        /*051c*/ 	.word	0x00003c10
        /*0520*/ 	.word	0x000000ff
        /*0524*/ 	.word	0x00000110
        /*0528*/ 	.short	0x010a
        /*052a*/ 	.byte	0x14
	.zero		1


	//   ....[68]....
        /*052c*/ 	.word	0x00003cc0
        /*0530*/ 	.word	0x000000ff
        /*0534*/ 	.word	0x00000000
        /*0538*/ 	.short	0x0101
        /*053a*/ 	.byte	0x22
	.zero		1


	//   ....[69]....
        /*053c*/ 	.word	0x00003cd0
        /*0540*/ 	.word	0x000000ff
        /*0544*/ 	.word	0x00000130
        /*0548*/ 	.short	0x010a
        /*054a*/ 	.byte	0x19
	.zero		1


	//   ....[70]....
        /*054c*/ 	.word	0x00003d80
        /*0550*/ 	.word	0x000000ff
        /*0554*/ 	.word	0x00000000
        /*0558*/ 	.short	0x010a
        /*055a*/ 	.byte	0x04
	.zero		1


	//   ....[71]....
        /*055c*/ 	.word	0x00003dd0
        /*0560*/ 	.word	0x000000ff
        /*0564*/ 	.word	0x00000000
        /*0568*/ 	.short	0x010a
        /*056a*/ 	.byte	0x12
	.zero		1


	//   ....[72]....
        /*056c*/ 	.word	0x00003f20
        /*0570*/ 	.word	0x000000ff
        /*0574*/ 	.word	0x00000000
        /*0578*/ 	.short	0x010a
        /*057a*/ 	.byte	0x05
	.zero		1


	//   ....[73]....
        /*057c*/ 	.word	0x00004220
        /*0580*/ 	.word	0x000000ff
        /*0584*/ 	.word	0x00000000
        /*0588*/ 	.short	0x010a
        /*058a*/ 	.byte	0x04
	.zero		1


	//   ....[74]....
        /*058c*/ 	.word	0x000042b0
        /*0590*/ 	.word	0x000000ff
        /*0594*/ 	.word	0x00000000
        /*0598*/ 	.short	0x010a
        /*059a*/ 	.byte	0x04
	.zero		1


	//   ....[75]....
        /*059c*/ 	.word	0x00004820
        /*05a0*/ 	.word	0x000000ff
        /*05a4*/ 	.word	0x00000110
        /*05a8*/ 	.short	0x010a
        /*05aa*/ 	.byte	0x18
	.zero		1


	//   ....[76]....
        /*05ac*/ 	.word	0x000048c0
        /*05b0*/ 	.word	0x000000ff
        /*05b4*/ 	.word	0x00000000
        /*05b8*/ 	.short	0x0101
        /*05ba*/ 	.byte	0x25
	.zero		1


	//   ....[77]....
        /*05bc*/ 	.word	0x00004e00
        /*05c0*/ 	.word	0x000000ff
        /*05c4*/ 	.word	0x00000108
        /*05c8*/ 	.short	0x010a
        /*05ca*/ 	.byte	0x18
	.zero		1


	//   ....[78]....
        /*05cc*/ 	.word	0x00004ff0
        /*05d0*/ 	.word	0x000000ff
        /*05d4*/ 	.word	0x000000e8
        /*05d8*/ 	.short	0x010a
        /*05da*/ 	.byte	0x07
	.zero		1


	//   ....[79]....
        /*05dc*/ 	.word	0x00005350
        /*05e0*/ 	.word	0x000000ff
        /*05e4*/ 	.word	0x000000d0
        /*05e8*/ 	.short	0x010b
        /*05ea*/ 	.byte	0x07
	.zero		1


	//   ....[80]....
        /*05ec*/ 	.word	0x00005360
        /*05f0*/ 	.word	0x000000ff
        /*05f4*/ 	.word	0x00000000
        /*05f8*/ 	.short	0x0101
        /*05fa*/ 	.byte	0x06
	.zero		1


	//   ....[81]....
        /*05fc*/ 	.word	0x00005370
        /*0600*/ 	.word	0x000000ff
        /*0604*/ 	.word	0x000000e8
        /*0608*/ 	.short	0x010a
        /*060a*/ 	.byte	0x04
	.zero		1


	//   ....[82]....
        /*060c*/ 	.word	0x00005580
        /*0610*/ 	.word	0x000000ff
        /*0614*/ 	.word	0x000000d0
        /*0618*/ 	.short	0x010b
        /*061a*/ 	.byte	0x04
	.zero		1


	//   ....[83]....
        /*061c*/ 	.word	0x00005590
        /*0620*/ 	.word	0x000000ff
        /*0624*/ 	.word	0x00000000
        /*0628*/ 	.short	0x0101
        /*062a*/ 	.byte	0x05
	.zero		1


	//   ....[84]....
        /*062c*/ 	.word	0x000055e0
        /*0630*/ 	.word	0x000000ff
        /*0634*/ 	.word	0x00000000
        /*0638*/ 	.short	0x010a
        /*063a*/ 	.byte	0x04
	.zero		1


	//   ....[85]....
        /*063c*/ 	.word	0x00005670
        /*0640*/ 	.word	0x000000ff
        /*0644*/ 	.word	0x00000000
        /*0648*/ 	.short	0x010a
        /*064a*/ 	.byte	0x05
	.zero		1


	//   ....[86]....
        /*064c*/ 	.word	0x00005710
        /*0650*/ 	.word	0x00000000
        /*0654*/ 	.word	0x00000000
        /*0658*/ 	.short	0x010a
        /*065a*/ 	.byte	0xff
	.zero		1


	//   ....[87]....
        /*065c*/ 	.word	0x00005ad0
        /*0660*/ 	.word	0x000000ff
        /*0664*/ 	.word	0x00000110
        /*0668*/ 	.short	0x010a
        /*066a*/ 	.byte	0x31
	.zero		1


	//   ....[88]....
        /*066c*/ 	.word	0x00005ba0
        /*0670*/ 	.word	0x000000ff
        /*0674*/ 	.word	0x00000000
        /*0678*/ 	.short	0x0101
        /*067a*/ 	.byte	0x04
	.zero		1


	//   ....[89]....
        /*067c*/ 	.word	0x00006830
        /*0680*/ 	.word	0x00000000
        /*0684*/ 	.word	0x000000d0
        /*0688*/ 	.short	0x010a
        /*068a*/ 	.byte	0xff
	.zero		1


	//   ....[90]....
        /*068c*/ 	.word	0x000068c0
        /*0690*/ 	.word	0x0000001b
        /*0694*/ 	.word	0x00000120
        /*0698*/ 	.short	0x010a
        /*069a*/ 	.byte	0xff
	.zero		1


	//   ....[91]....
        /*069c*/ 	.word	0x00006a70
        /*06a0*/ 	.word	0x00000000
        /*06a4*/ 	.word	0x000000d0
        /*06a8*/ 	.short	0x010a
        /*06aa*/ 	.byte	0xff
	.zero		1


	//   ....[92]....
        /*06ac*/ 	.word	0x00006c00
        /*06b0*/ 	.word	0x0000001b
        /*06b4*/ 	.word	0x00000120
        /*06b8*/ 	.short	0x010a
        /*06ba*/ 	.byte	0xff
	.zero		1


	//   ....[93]....
        /*06bc*/ 	.word	0x00007400
        /*06c0*/ 	.word	0x00000000
        /*06c4*/ 	.word	0x00000000
        /*06c8*/ 	.short	0x0101
        /*06ca*/ 	.byte	0xff
	.zero		1


	//   ....[94]....
        /*06cc*/ 	.word	0x00007410
        /*06d0*/ 	.word	0x00000003
        /*06d4*/ 	.word	0x000000d0
        /*06d8*/ 	.short	0x010a
        /*06da*/ 	.byte	0xff
	.zero		1


	//   ....[95]....
        /*06dc*/ 	.word	0x000074d0
        /*06e0*/ 	.word	0x00000003
        /*06e4*/ 	.word	0x000000d0
        /*06e8*/ 	.short	0x010a
        /*06ea*/ 	.byte	0xff
	.zero		1


	//   ....[96]....
        /*06ec*/ 	.word	0x00007900
        /*06f0*/ 	.word	0x000000ff
        /*06f4*/ 	.word	0x00000000
        /*06f8*/ 	.short	0x0101
        /*06fa*/ 	.byte	0x04
	.zero		1


	//   ....[97]....
        /*06fc*/ 	.word	0x00007e00
        /*0700*/ 	.word	0x00000000
        /*0704*/ 	.word	0x00000000
        /*0708*/ 	.short	0x0101
        /*070a*/ 	.byte	0xff
	.zero		1


	//   ....[98]....
        /*070c*/ 	.word	0x00008090
        /*0710*/ 	.word	0x000000ff
        /*0714*/ 	.word	0x00000000
        /*0718*/ 	.short	0x0101
        /*071a*/ 	.byte	0x04
	.zero		1


	//   ....[99]....
        /*071c*/ 	.word	0x000080c0
        /*0720*/ 	.word	0x00000000
        /*0724*/ 	.word	0x00000068
        /*0728*/ 	.short	0x010a
        /*072a*/ 	.byte	0xff
	.zero		1


	//   ....[100]....
        /*072c*/ 	.word	0x00008120
        /*0730*/ 	.word	0x00000000
        /*0734*/ 	.word	0x00000068
        /*0738*/ 	.short	0x010a
        /*073a*/ 	.byte	0xff
	.zero		1


	//   ....[101]....
        /*073c*/ 	.word	0x00008180
        /*0740*/ 	.word	0x00000000
        /*0744*/ 	.word	0x00000110
        /*0748*/ 	.short	0x010a
        /*074a*/ 	.byte	0xff
	.zero		1


	//   ....[102]....
        /*074c*/ 	.word	0x000081e0
        /*0750*/ 	.word	0x00000000
        /*0754*/ 	.word	0x00000000
        /*0758*/ 	.short	0x010a
        /*075a*/ 	.byte	0xff
	.zero		1


	//   ....[103]....
        /*075c*/ 	.word	0x00008240
        /*0760*/ 	.word	0x00000000
        /*0764*/ 	.word	0x00000000
        /*0768*/ 	.short	0x010a
        /*076a*/ 	.byte	0xff
	.zero		1


	//   ....[104]....
        /*076c*/ 	.word	0x000082a0
        /*0770*/ 	.word	0x00000000
        /*0774*/ 	.word	0x00000000
        /*0778*/ 	.short	0x010a
        /*077a*/ 	.byte	0xff
	.zero		1


	//   ....[105]....
        /*077c*/ 	.word	0x00008300
        /*0780*/ 	.word	0x00000000
        /*0784*/ 	.word	0x00000000
        /*0788*/ 	.short	0x010a
        /*078a*/ 	.byte	0xff
	.zero		1


	//   ....[106]....
        /*078c*/ 	.word	0x00008360
        /*0790*/ 	.word	0x00000000
        /*0794*/ 	.word	0x00000000
        /*0798*/ 	.short	0x010a
        /*079a*/ 	.byte	0xff
	.zero		1


	//   ....[107]....
        /*079c*/ 	.word	0x000083c0
        /*07a0*/ 	.word	0x00000000
        /*07a4*/ 	.word	0x00000000
        /*07a8*/ 	.short	0x010a
        /*07aa*/ 	.byte	0xff
	.zero		1


	//   ....[108]....
        /*07ac*/ 	.word	0x00008420
        /*07b0*/ 	.word	0x00000000
        /*07b4*/ 	.word	0x00000000
        /*07b8*/ 	.short	0x010a
        /*07ba*/ 	.byte	0xff
	.zero		1


	//   ....[109]....
        /*07bc*/ 	.word	0x00008480
        /*07c0*/ 	.word	0x00000000
        /*07c4*/ 	.word	0x00000000
        /*07c8*/ 	.short	0x010a
        /*07ca*/ 	.byte	0xff
	.zero		1


	//   ....[110]....
        /*07cc*/ 	.word	0x000084e0
        /*07d0*/ 	.word	0x00000000
        /*07d4*/ 	.word	0x00000000
        /*07d8*/ 	.short	0x010a
        /*07da*/ 	.byte	0xff
	.zero		1


	//   ....[111]....
        /*07dc*/ 	.word	0x00008540
        /*07e0*/ 	.word	0x00000000
        /*07e4*/ 	.word	0x00000000
        /*07e8*/ 	.short	0x010a
        /*07ea*/ 	.byte	0xff
	.zero		1


	//   ....[112]....
        /*07ec*/ 	.word	0x000085a0
        /*07f0*/ 	.word	0x00000000
        /*07f4*/ 	.word	0x00000000
        /*07f8*/ 	.short	0x010a
        /*07fa*/ 	.byte	0xff
	.zero		1


	//   ....[113]....
        /*07fc*/ 	.word	0x00008600
        /*0800*/ 	.word	0x00000000
        /*0804*/ 	.word	0x00000000
        /*0808*/ 	.short	0x010a
        /*080a*/ 	.byte	0xff
	.zero		1


	//   ....[114]....
        /*080c*/ 	.word	0x00008660
        /*0810*/ 	.word	0x00000004
        /*0814*/ 	.word	0x00000118
        /*0818*/ 	.short	0x010a
        /*081a*/ 	.byte	0xff
	.zero		1


	//   ....[115]....
        /*081c*/ 	.word	0x000086c0
        /*0820*/ 	.word	0x00000004
        /*0824*/ 	.word	0x00000110
        /*0828*/ 	.short	0x010a
        /*082a*/ 	.byte	0xff
	.zero		1


	//   ....[116]....
        /*082c*/ 	.word	0x00008720
        /*0830*/ 	.word	0x00000002
        /*0834*/ 	.word	0x00000110
        /*0838*/ 	.short	0x010a
        /*083a*/ 	.byte	0xff
	.zero		1


	//   ....[117]....
        /*083c*/ 	.word	0x00008780
        /*0840*/ 	.word	0x00000004
        /*0844*/ 	.word	0x00000130
        /*0848*/ 	.short	0x010a
        /*084a*/ 	.byte	0xff
	.zero		1


	//   ....[118]....
        /*084c*/ 	.word	0x000087e0
        /*0850*/ 	.word	0x00000002
        /*0854*/ 	.word	0x00000000
        /*0858*/ 	.short	0x010a
        /*085a*/ 	.byte	0xff
	.zero		1


	//   ....[119]....
        /*085c*/ 	.word	0x00008840
        /*0860*/ 	.word	0x00000002
        /*0864*/ 	.word	0x00000000
        /*0868*/ 	.short	0x010a
        /*086a*/ 	.byte	0xff
	.zero		1


	//   ....[120]....
        /*086c*/ 	.word	0x000088a0
        /*0870*/ 	.word	0x00000002
        /*0874*/ 	.word	0x00000000
        /*0878*/ 	.short	0x010a
        /*087a*/ 	.byte	0xff
	.zero		1


	//   ....[121]....
        /*087c*/ 	.word	0x00008900
        /*0880*/ 	.word	0x00000000
        /*0884*/ 	.word	0x00000110
        /*0888*/ 	.short	0x010a
        /*088a*/ 	.byte	0xff
	.zero		1


	//   ....[122]....
        /*088c*/ 	.word	0x00008960
        /*0890*/ 	.word	0x00000000
        /*0894*/ 	.word	0x00000108
        /*0898*/ 	.short	0x010a
        /*089a*/ 	.byte	0xff
	.zero		1


	//   ....[123]....
        /*089c*/ 	.word	0x000089c0
        /*08a0*/ 	.word	0x00000002
        /*08a4*/ 	.word	0x000000e8
        /*08a8*/ 	.short	0x010a
        /*08aa*/ 	.byte	0xff
	.zero		1


	//   ....[124]....
        /*08ac*/ 	.word	0x00008a20
        /*08b0*/ 	.word	0x00000000
        /*08b4*/ 	.word	0x000000e8
        /*08b8*/ 	.short	0x010a
        /*08ba*/ 	.byte	0xff
	.zero		1


	//   ....[125]....
        /*08bc*/ 	.word	0x00008a80
        /*08c0*/ 	.word	0x00000000
        /*08c4*/ 	.word	0x00000000
        /*08c8*/ 	.short	0x010a
        /*08ca*/ 	.byte	0xff
	.zero		1


	//   ....[126]....
        /*08cc*/ 	.word	0x00008ae0
        /*08d0*/ 	.word	0x00000000
        /*08d4*/ 	.word	0x00000000
        /*08d8*/ 	.short	0x010a
        /*08da*/ 	.byte	0xff
	.zero		1


	//   ....[127]....
        /*08dc*/ 	.word	0x00008b40
        /*08e0*/ 	.word	0x00000000
        /*08e4*/ 	.word	0x00000110
        /*08e8*/ 	.short	0x010a
        /*08ea*/ 	.byte	0xff
	.zero		1


	//   ....[128]....
        /*08ec*/ 	.word	0x00008b90
        /*08f0*/ 	.word	0x00000000
        /*08f4*/ 	.word	0x000000d0
        /*08f8*/ 	.short	0x010a
        /*08fa*/ 	.byte	0xff
	.zero		1


	//   ....[129]....
        /*08fc*/ 	.word	0x00008be0
        /*0900*/ 	.word	0x0000001b
        /*0904*/ 	.word	0x00000120
        /*0908*/ 	.short	0x010a
        /*090a*/ 	.byte	0xff
	.zero		1


	//   ....[130]....
        /*090c*/ 	.word	0x00008c30
        /*0910*/ 	.word	0x00000003
        /*0914*/ 	.word	0x000000d0
        /*0918*/ 	.short	0x010a
        /*091a*/ 	.byte	0xff
	.zero		1


	//----- nvinfo : EIATTR_NUM_MBARRIERS
	.align		4
.L_47:
        /*091c*/ 	.byte	0x03, 0x38
        /*091e*/ 	.short	0x0028


	//----- nvinfo : EIATTR_EXIT_INSTR_OFFSETS
	.align		4
        /*0920*/ 	.byte	0x04, 0x1c
        /*0922*/ 	.short	(.L_49 - .L_48)


	//   ....[0]....
.L_48:
        /*0924*/ 	.word	0x000033b0


	//   ....[1]....
        /*0928*/ 	.word	0x00003660


	//   ....[2]....
        /*092c*/ 	.word	0x000036c0


	//   ....[3]....
        /*0930*/ 	.word	0x00004520


	//   ....[4]....
        /*0934*/ 	.word	0x00005740


	//   ....[5]....
        /*0938*/ 	.word	0x00005780


	//   ....[6]....
        /*093c*/ 	.word	0x00007f70


	//   ....[7]....
        /*0940*/ 	.word	0x00007ff0


	//   ....[8]....
        /*0944*/ 	.word	0x00008020


	//   ....[9]....
        /*0948*/ 	.word	0x000080a0


	//----- nvinfo : EIATTR_MAX_THREADS
	.align		4
.L_49:
        /*094c*/ 	.byte	0x04, 0x05
        /*094e*/ 	.short	(.L_51 - .L_50)
.L_50:
        /*0950*/ 	.word	0x00000100
        /*0954*/ 	.word	0x00000001
        /*0958*/ 	.word	0x00000001


	//----- nvinfo : EIATTR_CRS_STACK_SIZE
	.align		4
.L_51:
        /*095c*/ 	.byte	0x04, 0x1e
        /*095e*/ 	.short	(.L_53 - .L_52)
.L_52:
        /*0960*/ 	.word	0x00000000


	//----- nvinfo : EIATTR_CBANK_PARAM_SIZE
	.align		4
.L_53:
        /*0964*/ 	.byte	0x03, 0x19
        /*0966*/ 	.short	0x0900


	//----- nvinfo : EIATTR_PARAM_CBANK
	.align		4
        /*0968*/ 	.byte	0x04, 0x0a
        /*096a*/ 	.short	(.L_55 - .L_54)
	.align		4
.L_54:
        /*096c*/ 	.word	index@(.nv.constant0._ZN7cutlass13device_kernelINS_4conv6kernel13ConvUniversalINS1_16ConvProblemShapeILNS1_8OperatorE1ELi3EEENS1_10collective14CollectiveConvINS1_47MainloopSm100TmaUmmaWarpSpecializedImplicitGemmILS5_1ELi13ELi3ELi1ELi2EN4cute5tupleIJNSA_1CILi2EEENSC_ILi1EEESE_EEEEENSB_IJNSC_ILi64EEESH_NSB_IJSH_EEEEEENS_10bfloat16_tESK_NSA_8TiledMMAINSA_8MMA_AtomIJNSA_20SM100_MMA_F16BF16_SSISK_SK_fLi64ELi64ELNSA_4UMMA5MajorE0ELSP_1ELNSO_7ScaleInE0ELSQ_0EEEEEENSA_6LayoutINSB_IJSE_SE_SE_EEENSB_IJNSC_ILi0EEESV_SV_EEEEENSB_IJNSA_10UnderscoreESY_SY_EEEEENS7_6detail27Sm100ImplicitGemmTileTraitsINSA_20SM90_TMA_LOAD_IM2COLENSA_14ComposedLayoutINSA_7SwizzleILi3ELi4ELi3EEENSA_18smem_ptr_flag_bitsILi16EEENST_INSB_IJNSC_ILi8EEESH_EEENSB_IJSH_SE_EEEEEEEvEENS12_INSA_23SM90_TMA_LOAD_MULTICASTENS14_IS16_S18_NST_INSB_IJSH_S19_EEENSB_IJSE_SH_EEEEEEEvEEEENS_8epilogue10collective18CollectiveEpilogueINS1M_23Sm100TmaWarpSpecializedILi3ELi2ELi16ELb1ELb0EEEJSJ_NSB_IJNST_ISH_SE_EENST_INSC_ILi32EEESE_EEEEESK_NSB_IJNSB_IJllllEEESE_SV_EEESK_S1W_NS1M_6fusion15FusionCallbacksIS1Q_NS1X_17LinearCombinationISK_fSK_fLNS_15FloatRoundStyleE2EEESJ_S1U_JEEENSA_5SM1004TMEM4LOAD26SM100_TMEM_LOAD_16dp256b4xES13_NS14_INS15_ILi2ELi4ELi3EEES18_NST_INSB_IJS19_S1S_EEENSB_IJS1S_SE_EEEEEEENSA_17SM75_U32x4_LDSM_NENSA_21SM90_TMA_STORE_IM2COLES2B_NSA_17SM90_U32x4_STSM_NENSA_39AutoVectorizingCopyWithAssumedAlignmentILi128EEEEEEvvEEEEvNT_6ParamsE)
        /*0970*/ 	.short	0x0380
        /*0972*/ 	.short	0x0900


	//----- nvinfo : EIATTR_SW_WAR
	.align		4
.L_55:
        /*0974*/ 	.byte	0x04, 0x36
        /*0976*/ 	.short	(.L_57 - .L_56)
.L_56:
        /*0978*/ 	.word	0x00000008
.L_57:


//--------------------- .nv.callgraph             --------------------------
	.section	.nv.callgraph,"",@"SHT_CUDA_CALLGRAPH"
	.align	4
	.sectionentsize	8
	.align		4
        /*0000*/ 	.word	0x00000000
	.align		4
        /*0004*/ 	.word	0xffffffff
	.align		4
        /*0008*/ 	.word	index@(_ZN7cutlass13device_kernelINS_4conv6kernel13ConvUniversalINS1_16ConvProblemShapeILNS1_8OperatorE1ELi3EEENS1_10collective14CollectiveConvINS1_47MainloopSm100TmaUmmaWarpSpecializedImplicitGemmILS5_1ELi13ELi3ELi1ELi2EN4cute5tupleIJNSA_1CILi2EEENSC_ILi1EEESE_EEEEENSB_IJNSC_ILi64EEESH_NSB_IJSH_EEEEEENS_10bfloat16_tESK_NSA_8TiledMMAINSA_8MMA_AtomIJNSA_20SM100_MMA_F16BF16_SSISK_SK_fLi64ELi64ELNSA_4UMMA5MajorE0ELSP_1ELNSO_7ScaleInE0ELSQ_0EEEEEENSA_6LayoutINSB_IJSE_SE_SE_EEENSB_IJNSC_ILi0EEESV_SV_EEEEENSB_IJNSA_10UnderscoreESY_SY_EEEEENS7_6detail27Sm100ImplicitGemmTileTraitsINSA_20SM90_TMA_LOAD_IM2COLENSA_14ComposedLayoutINSA_7SwizzleILi3ELi4ELi3EEENSA_18smem_ptr_flag_bitsILi16EEENST_INSB_IJNSC_ILi8EEESH_EEENSB_IJSH_SE_EEEEEEEvEENS12_INSA_23SM90_TMA_LOAD_MULTICASTENS14_IS16_S18_NST_INSB_IJSH_S19_EEENSB_IJSE_SH_EEEEEEEvEEEENS_8epilogue10collective18CollectiveEpilogueINS1M_23Sm100TmaWarpSpecializedILi3ELi2ELi16ELb1ELb0EEEJSJ_NSB_IJNST_ISH_SE_EENST_INSC_ILi32EEESE_EEEEESK_NSB_IJNSB_IJllllEEESE_SV_EEESK_S1W_NS1M_6fusion15FusionCallbacksIS1Q_NS1X_17LinearCombinationISK_fSK_fLNS_15FloatRoundStyleE2EEESJ_S1U_JEEENSA_5SM1004TMEM4LOAD26SM100_TMEM_LOAD_16dp256b4xES13_NS14_INS15_ILi2ELi4ELi3EEES18_NST_INSB_IJS19_S1S_EEENSB_IJS1S_SE_EEEEEEENSA_17SM75_U32x4_LDSM_NENSA_21SM90_TMA_STORE_IM2COLES2B_NSA_17SM90_U32x4_STSM_NENSA_39AutoVectorizingCopyWithAssumedAlignmentILi128EEEEEEvvEEEEvNT_6ParamsE)
	.align		4
        /*000c*/ 	.word	index@(__assertfail)
	.align		4
        /*0010*/ 	.word	0x00000000
	.align		4
        /*0014*/ 	.word	0xfffffffe
	.align		4
        /*0018*/ 	.word	0x00000000
	.align		4
        /*001c*/ 	.word	0xfffffffd
	.align		4
        /*0020*/ 	.word	0x00000000
	.align		4
        /*0024*/ 	.word	0xfffffffc


//--------------------- .nv.constant4             --------------------------
	.section	.nv.constant4,"a",@progbits
	.align	8
	.align		8
.nv.constant4:
        /*0000*/ 	.dword	__assertfail
	.align		8
        /*0008*/ 	.dword	__unnamed_1
	.align		8
        /*0010*/ 	.dword	__unnamed_2
	.align		8
        /*0018*/ 	.dword	_ZN39_INTERNAL_a96b6e00_4_k_cu_8840b3a9_32834cuda3std3__45__cpo5beginE
	.align		8
        /*0020*/ 	.dword	_ZN39_INTERNAL_a96b6e00_4_k_cu_8840b3a9_32834cuda3std3__45__cpo3endE
	.align		8
        /*0028*/ 	.dword	_ZN39_INTERNAL_a96b6e00_4_k_cu_8840b3a9_32834cuda3std3__45__cpo6cbeginE
	.align		8
        /*0030*/ 	.dword	_ZN39_INTERNAL_a96b6e00_4_k_cu_8840b3a9_32834cuda3std3__45__cpo4cendE
	.align		8
        /*0038*/ 	.dword	_ZN39_INTERNAL_a96b6e00_4_k_cu_8840b3a9_32834cuda3std3__441_GLOBAL__N__a96b6e00_4_k_cu_8840b3a9_32836ignoreE
	.align		8
        /*0040*/ 	.dword	_ZN39_INTERNAL_a96b6e00_4_k_cu_8840b3a9_32834cuda3std3__419piecewise_constructE
	.align		8
        /*0048*/ 	.dword	_ZN39_INTERNAL_a96b6e00_4_k_cu_8840b3a9_32834cuda3std3__48in_placeE
	.align		8
        /*0050*/ 	.dword	_ZN39_INTERNAL_a96b6e00_4_k_cu_8840b3a9_32834cuda3std6ranges3__45__cpo4swapE
	.align		8
        /*0058*/ 	.dword	_ZN39_INTERNAL_a96b6e00_4_k_cu_8840b3a9_32834cuda3std6ranges3__45__cpo9iter_moveE
	.align		8
        /*0060*/ 	.dword	_ZN39_INTERNAL_a96b6e00_4_k_cu_8840b3a9_32834cute7productE
	.align		8
        /*0068*/ 	.dword	_ZN39_INTERNAL_a96b6e00_4_k_cu_8840b3a9_32834cute1_E
	.align		8
        /*0070*/ 	.dword	$str$27
	.align		8
        /*0078*/ 	.dword	$str$28
	.align		8
        /*0080*/ 	.dword	$str$29
	.align		8
        /*0088*/ 	.dword	$str$30


//--------------------- .text._ZN7cutlass13device_kernelINS_4conv6kernel13ConvUniversalINS1_16ConvProblemShapeILNS1_8OperatorE1ELi3EEENS1_10collective14CollectiveConvINS1_47MainloopSm100TmaUmmaWarpSpecializedImplicitGemmILS5_1ELi13ELi3ELi1ELi2EN4cute5tupleIJNSA_1CILi2EEENSC_ILi1EEESE_EEEEENSB_IJNSC_ILi64EEESH_NSB_IJSH_EEEEEENS_10bfloat16_tESK_NSA_8TiledMMAINSA_8MMA_AtomIJNSA_20SM100_MMA_F16BF16_SSISK_SK_fLi64ELi64ELNSA_4UMMA5MajorE0ELSP_1ELNSO_7ScaleInE0ELSQ_0EEEEEENSA_6LayoutINSB_IJSE_SE_SE_EEENSB_IJNSC_ILi0EEESV_SV_EEEEENSB_IJNSA_10UnderscoreESY_SY_EEEEENS7_6detail27Sm100ImplicitGemmTileTraitsINSA_20SM90_TMA_LOAD_IM2COLENSA_14ComposedLayoutINSA_7SwizzleILi3ELi4ELi3EEENSA_18smem_ptr_flag_bitsILi16EEENST_INSB_IJNSC_ILi8EEESH_EEENSB_IJSH_SE_EEEEEEEvEENS12_INSA_23SM90_TMA_LOAD_MULTICASTENS14_IS16_S18_NST_INSB_IJSH_S19_EEENSB_IJSE_SH_EEEEEEEvEEEENS_8epilogue10collective18CollectiveEpilogueINS1M_23Sm100TmaWarpSpecializedILi3ELi2ELi16ELb1ELb0EEEJSJ_NSB_IJNST_ISH_SE_EENST_INSC_ILi32EEESE_EEEEESK_NSB_IJNSB_IJllllEEESE_SV_EEESK_S1W_NS1M_6fusion15FusionCallbacksIS1Q_NS1X_17LinearCombinationISK_fSK_fLNS_15FloatRoundStyleE2EEESJ_S1U_JEEENSA_5SM1004TMEM4LOAD26SM100_TMEM_LOAD_16dp256b4xES13_NS14_INS15_ILi2ELi4ELi3EEES18_NST_INSB_IJS19_S1S_EEENSB_IJS1S_SE_EEEEEEENSA_17SM75_U32x4_LDSM_NENSA_21SM90_TMA_STORE_IM2COLES2B_NSA_17SM90_U32x4_STSM_NENSA_39AutoVectorizingCopyWithAssumedAlignmentILi128EEEEEEvvEEEEvNT_6ParamsE --------------------------
	.section	.text._ZN7cutlass13device_kernelINS_4conv6kernel13ConvUniversalINS1_16ConvProblemShapeILNS1_8OperatorE1ELi3EEENS1_10collective14CollectiveConvINS1_47MainloopSm100TmaUmmaWarpSpecializedImplicitGemmILS5_1ELi13ELi3ELi1ELi2EN4cute5tupleIJNSA_1CILi2EEENSC_ILi1EEESE_EEEEENSB_IJNSC_ILi64EEESH_NSB_IJSH_EEEEEENS_10bfloat16_tESK_NSA_8TiledMMAINSA_8MMA_AtomIJNSA_20SM100_MMA_F16BF16_SSISK_SK_fLi64ELi64ELNSA_4UMMA5MajorE0ELSP_1ELNSO_7ScaleInE0ELSQ_0EEEEEENSA_6LayoutINSB_IJSE_SE_SE_EEENSB_IJNSC_ILi0EEESV_SV_EEEEENSB_IJNSA_10UnderscoreESY_SY_EEEEENS7_6detail27Sm100ImplicitGemmTileTraitsINSA_20SM90_TMA_LOAD_IM2COLENSA_14ComposedLayoutINSA_7SwizzleILi3ELi4ELi3EEENSA_18smem_ptr_flag_bitsILi16EEENST_INSB_IJNSC_ILi8EEESH_EEENSB_IJSH_SE_EEEEEEEvEENS12_INSA_23SM90_TMA_LOAD_MULTICASTENS14_IS16_S18_NST_INSB_IJSH_S19_EEENSB_IJSE_SH_EEEEEEEvEEEENS_8epilogue10collective18CollectiveEpilogueINS1M_23Sm100TmaWarpSpecializedILi3ELi2ELi16ELb1ELb0EEEJSJ_NSB_IJNST_ISH_SE_EENST_INSC_ILi32EEESE_EEEEESK_NSB_IJNSB_IJllllEEESE_SV_EEESK_S1W_NS1M_6fusion15FusionCallbacksIS1Q_NS1X_17LinearCombinationISK_fSK_fLNS_15FloatRoundStyleE2EEESJ_S1U_JEEENSA_5SM1004TMEM4LOAD26SM100_TMEM_LOAD_16dp256b4xES13_NS14_INS15_ILi2ELi4ELi3EEES18_NST_INSB_IJS19_S1S_EEENSB_IJS1S_SE_EEEEEEENSA_17SM75_U32x4_LDSM_NENSA_21SM90_TMA_STORE_IM2COLES2B_NSA_17SM90_U32x4_STSM_NENSA_39AutoVectorizingCopyWithAssumedAlignmentILi128EEEEEEvvEEEEvNT_6ParamsE,"ax",@progbits
	.align	128
.text._ZN7cutlass13device_kernelINS_4conv6kernel13ConvUniversalINS1_16ConvProblemShapeILNS1_8OperatorE1ELi3EEENS1_10collective14CollectiveConvINS1_47MainloopSm100TmaUmmaWarpSpecializedImplicitGemmILS5_1ELi13ELi3ELi1ELi2EN4cute5tupleIJNSA_1CILi2EEENSC_ILi1EEESE_EEEEENSB_IJNSC_ILi64EEESH_NSB_IJSH_EEEEEENS_10bfloat16_tESK_NSA_8TiledMMAINSA_8MMA_AtomIJNSA_20SM100_MMA_F16BF16_SSISK_SK_fLi64ELi64ELNSA_4UMMA5MajorE0ELSP_1ELNSO_7ScaleInE0ELSQ_0EEEEEENSA_6LayoutINSB_IJSE_SE_SE_EEENSB_IJNSC_ILi0EEESV_SV_EEEEENSB_IJNSA_10UnderscoreESY_SY_EEEEENS7_6detail27Sm100ImplicitGemmTileTraitsINSA_20SM90_TMA_LOAD_IM2COLENSA_14ComposedLayoutINSA_7SwizzleILi3ELi4ELi3EEENSA_18smem_ptr_flag_bitsILi16EEENST_INSB_IJNSC_ILi8EEESH_EEENSB_IJSH_SE_EEEEEEEvEENS12_INSA_23SM90_TMA_LOAD_MULTICASTENS14_IS16_S18_NST_INSB_IJSH_S19_EEENSB_IJSE_SH_EEEEEEEvEEEENS_8epilogue10collective18CollectiveEpilogueINS1M_23Sm100TmaWarpSpecializedILi3ELi2ELi16ELb1ELb0EEEJSJ_NSB_IJNST_ISH_SE_EENST_INSC_ILi32EEESE_EEEEESK_NSB_IJNSB_IJllllEEESE_SV_EEESK_S1W_NS1M_6fusion15FusionCallbacksIS1Q_NS1X_17LinearCombinationISK_fSK_fLNS_15FloatRoundStyleE2EEESJ_S1U_JEEENSA_5SM1004TMEM4LOAD26SM100_TMEM_LOAD_16dp256b4xES13_NS14_INS15_ILi2ELi4ELi3EEES18_NST_INSB_IJS19_S1S_EEENSB_IJS1S_SE_EEEEEEENSA_17SM75_U32x4_LDSM_NENSA_21SM90_TMA_STORE_IM2COLES2B_NSA_17SM90_U32x4_STSM_NENSA_39AutoVectorizingCopyWithAssumedAlignmentILi128EEEEEEvvEEEEvNT_6ParamsE:
        .type           _ZN7cutlass13device_kernelINS_4conv6kernel13ConvUniversalINS1_16ConvProblemShapeILNS1_8OperatorE1ELi3EEENS1_10collective14CollectiveConvINS1_47MainloopSm100TmaUmmaWarpSpecializedImplicitGemmILS5_1ELi13ELi3ELi1ELi2EN4cute5tupleIJNSA_1CILi2EEENSC_ILi1EEESE_EEEEENSB_IJNSC_ILi64EEESH_NSB_IJSH_EEEEEENS_10bfloat16_tESK_NSA_8TiledMMAINSA_8MMA_AtomIJNSA_20SM100_MMA_F16BF16_SSISK_SK_fLi64ELi64ELNSA_4UMMA5MajorE0ELSP_1ELNSO_7ScaleInE0ELSQ_0EEEEEENSA_6LayoutINSB_IJSE_SE_SE_EEENSB_IJNSC_ILi0EEESV_SV_EEEEENSB_IJNSA_10UnderscoreESY_SY_EEEEENS7_6detail27Sm100ImplicitGemmTileTraitsINSA_20SM90_TMA_LOAD_IM2COLENSA_14ComposedLayoutINSA_7SwizzleILi3ELi4ELi3EEENSA_18smem_ptr_flag_bitsILi16EEENST_INSB_IJNSC_ILi8EEESH_EEENSB_IJSH_SE_EEEEEEEvEENS12_INSA_23SM90_TMA_LOAD_MULTICASTENS14_IS16_S18_NST_INSB_IJSH_S19_EEENSB_IJSE_SH_EEEEEEEvEEEENS_8epilogue10collective18CollectiveEpilogueINS1M_23Sm100TmaWarpSpecializedILi3ELi2ELi16ELb1ELb0EEEJSJ_NSB_IJNST_ISH_SE_EENST_INSC_ILi32EEESE_EEEEESK_NSB_IJNSB_IJllllEEESE_SV_EEESK_S1W_NS1M_6fusion15FusionCallbacksIS1Q_NS1X_17LinearCombinationISK_fSK_fLNS_15FloatRoundStyleE2EEESJ_S1U_JEEENSA_5SM1004TMEM4LOAD26SM100_TMEM_LOAD_16dp256b4xES13_NS14_INS15_ILi2ELi4ELi3EEES18_NST_INSB_IJS19_S1S_EEENSB_IJS1S_SE_EEEEEEENSA_17SM75_U32x4_LDSM_NENSA_21SM90_TMA_STORE_IM2COLES2B_NSA_17SM90_U32x4_STSM_NENSA_39AutoVectorizingCopyWithAssumedAlignmentILi128EEEEEEvvEEEEvNT_6ParamsE,@function
        .size           _ZN7cutlass13device_kernelINS_4conv6kernel13ConvUniversalINS1_16ConvProblemShapeILNS1_8OperatorE1ELi3EEENS1_10collective14CollectiveConvINS1_47MainloopSm100TmaUmmaWarpSpecializedImplicitGemmILS5_1ELi13ELi3ELi1ELi2EN4cute5tupleIJNSA_1CILi2EEENSC_ILi1EEESE_EEEEENSB_IJNSC_ILi64EEESH_NSB_IJSH_EEEEEENS_10bfloat16_tESK_NSA_8TiledMMAINSA_8MMA_AtomIJNSA_20SM100_MMA_F16BF16_SSISK_SK_fLi64ELi64ELNSA_4UMMA5MajorE0ELSP_1ELNSO_7ScaleInE0ELSQ_0EEEEEENSA_6LayoutINSB_IJSE_SE_SE_EEENSB_IJNSC_ILi0EEESV_SV_EEEEENSB_IJNSA_10UnderscoreESY_SY_EEEEENS7_6detail27Sm100ImplicitGemmTileTraitsINSA_20SM90_TMA_LOAD_IM2COLENSA_14ComposedLayoutINSA_7SwizzleILi3ELi4ELi3EEENSA_18smem_ptr_flag_bitsILi16EEENST_INSB_IJNSC_ILi8EEESH_EEENSB_IJSH_SE_EEEEEEEvEENS12_INSA_23SM90_TMA_LOAD_MULTICASTENS14_IS16_S18_NST_INSB_IJSH_S19_EEENSB_IJSE_SH_EEEEEEEvEEEENS_8epilogue10collective18CollectiveEpilogueINS1M_23Sm100TmaWarpSpecializedILi3ELi2ELi16ELb1ELb0EEEJSJ_NSB_IJNST_ISH_SE_EENST_INSC_ILi32EEESE_EEEEESK_NSB_IJNSB_IJllllEEESE_SV_EEESK_S1W_NS1M_6fusion15FusionCallbacksIS1Q_NS1X_17LinearCombinationISK_fSK_fLNS_15FloatRoundStyleE2EEESJ_S1U_JEEENSA_5SM1004TMEM4LOAD26SM100_TMEM_LOAD_16dp256b4xES13_NS14_INS15_ILi2ELi4ELi3EEES18_NST_INSB_IJS19_S1S_EEENSB_IJS1S_SE_EEEEEEENSA_17SM75_U32x4_LDSM_NENSA_21SM90_TMA_STORE_IM2COLES2B_NSA_17SM90_U32x4_STSM_NENSA_39AutoVectorizingCopyWithAssumedAlignmentILi128EEEEEEvvEEEEvNT_6ParamsE,(.L_x_179 - _ZN7cutlass13device_kernelINS_4conv6kernel13ConvUniversalINS1_16ConvProblemShapeILNS1_8OperatorE1ELi3EEENS1_10collective14CollectiveConvINS1_47MainloopSm100TmaUmmaWarpSpecializedImplicitGemmILS5_1ELi13ELi3ELi1ELi2EN4cute5tupleIJNSA_1CILi2EEENSC_ILi1EEESE_EEEEENSB_IJNSC_ILi64EEESH_NSB_IJSH_EEEEEENS_10bfloat16_tESK_NSA_8TiledMMAINSA_8MMA_AtomIJNSA_20SM100_MMA_F16BF16_SSISK_SK_fLi64ELi64ELNSA_4UMMA5MajorE0ELSP_1ELNSO_7ScaleInE0ELSQ_0EEEEEENSA_6LayoutINSB_IJSE_SE_SE_EEENSB_IJNSC_ILi0EEESV_SV_EEEEENSB_IJNSA_10UnderscoreESY_SY_EEEEENS7_6detail27Sm100ImplicitGemmTileTraitsINSA_20SM90_TMA_LOAD_IM2COLENSA_14ComposedLayoutINSA_7SwizzleILi3ELi4ELi3EEENSA_18smem_ptr_flag_bitsILi16EEENST_INSB_IJNSC_ILi8EEESH_EEENSB_IJSH_SE_EEEEEEEvEENS12_INSA_23SM90_TMA_LOAD_MULTICASTENS14_IS16_S18_NST_INSB_IJSH_S19_EEENSB_IJSE_SH_EEEEEEEvEEEENS_8epilogue10collective18CollectiveEpilogueINS1M_23Sm100TmaWarpSpecializedILi3ELi2ELi16ELb1ELb0EEEJSJ_NSB_IJNST_ISH_SE_EENST_INSC_ILi32EEESE_EEEEESK_NSB_IJNSB_IJllllEEESE_SV_EEESK_S1W_NS1M_6fusion15FusionCallbacksIS1Q_NS1X_17LinearCombinationISK_fSK_fLNS_15FloatRoundStyleE2EEESJ_S1U_JEEENSA_5SM1004TMEM4LOAD26SM100_TMEM_LOAD_16dp256b4xES13_NS14_INS15_ILi2ELi4ELi3EEES18_NST_INSB_IJS19_S1S_EEENSB_IJS1S_SE_EEEEEEENSA_17SM75_U32x4_LDSM_NENSA_21SM90_TMA_STORE_IM2COLES2B_NSA_17SM90_U32x4_STSM_NENSA_39AutoVectorizingCopyWithAssumedAlignmentILi128EEEEEEvvEEEEvNT_6ParamsE)
        .other          _ZN7cutlass13device_kernelINS_4conv6kernel13ConvUniversalINS1_16ConvProblemShapeILNS1_8OperatorE1ELi3EEENS1_10collective14CollectiveConvINS1_47MainloopSm100TmaUmmaWarpSpecializedImplicitGemmILS5_1ELi13ELi3ELi1ELi2EN4cute5tupleIJNSA_1CILi2EEENSC_ILi1EEESE_EEEEENSB_IJNSC_ILi64EEESH_NSB_IJSH_EEEEEENS_10bfloat16_tESK_NSA_8TiledMMAINSA_8MMA_AtomIJNSA_20SM100_MMA_F16BF16_SSISK_SK_fLi64ELi64ELNSA_4UMMA5MajorE0ELSP_1ELNSO_7ScaleInE0ELSQ_0EEEEEENSA_6LayoutINSB_IJSE_SE_SE_EEENSB_IJNSC_ILi0EEESV_SV_EEEEENSB_IJNSA_10UnderscoreESY_SY_EEEEENS7_6detail27Sm100ImplicitGemmTileTraitsINSA_20SM90_TMA_LOAD_IM2COLENSA_14ComposedLayoutINSA_7SwizzleILi3ELi4ELi3EEENSA_18smem_ptr_flag_bitsILi16EEENST_INSB_IJNSC_ILi8EEESH_EEENSB_IJSH_SE_EEEEEEEvEENS12_INSA_23SM90_TMA_LOAD_MULTICASTENS14_IS16_S18_NST_INSB_IJSH_S19_EEENSB_IJSE_SH_EEEEEEEvEEEENS_8epilogue10collective18CollectiveEpilogueINS1M_23Sm100TmaWarpSpecializedILi3ELi2ELi16ELb1ELb0EEEJSJ_NSB_IJNST_ISH_SE_EENST_INSC_ILi32EEESE_EEEEESK_NSB_IJNSB_IJllllEEESE_SV_EEESK_S1W_NS1M_6fusion15FusionCallbacksIS1Q_NS1X_17LinearCombinationISK_fSK_fLNS_15FloatRoundStyleE2EEESJ_S1U_JEEENSA_5SM1004TMEM4LOAD26SM100_TMEM_LOAD_16dp256b4xES13_NS14_INS15_ILi2ELi4ELi3EEES18_NST_INSB_IJS19_S1S_EEENSB_IJS1S_SE_EEEEEEENSA_17SM75_U32x4_LDSM_NENSA_21SM90_TMA_STORE_IM2COLES2B_NSA_17SM90_U32x4_STSM_NENSA_39AutoVectorizingCopyWithAssumedAlignmentILi128EEEEEEvvEEEEvNT_6ParamsE,@"STO_CUDA_ENTRY STV_DEFAULT"
_ZN7cutlass13device_kernelINS_4conv6kernel13ConvUniversalINS1_16ConvProblemShapeILNS1_8OperatorE1ELi3EEENS1_10collective14CollectiveConvINS1_47MainloopSm100TmaUmmaWarpSpecializedImplicitGemmILS5_1ELi13ELi3ELi1ELi2EN4cute5tupleIJNSA_1CILi2EEENSC_ILi1EEESE_EEEEENSB_IJNSC_ILi64EEESH_NSB_IJSH_EEEEEENS_10bfloat16_tESK_NSA_8TiledMMAINSA_8MMA_AtomIJNSA_20SM100_MMA_F16BF16_SSISK_SK_fLi64ELi64ELNSA_4UMMA5MajorE0ELSP_1ELNSO_7ScaleInE0ELSQ_0EEEEEENSA_6LayoutINSB_IJSE_SE_SE_EEENSB_IJNSC_ILi0EEESV_SV_EEEEENSB_IJNSA_10UnderscoreESY_SY_EEEEENS7_6detail27Sm100ImplicitGemmTileTraitsINSA_20SM90_TMA_LOAD_IM2COLENSA_14ComposedLayoutINSA_7SwizzleILi3ELi4ELi3EEENSA_18smem_ptr_flag_bitsILi16EEENST_INSB_IJNSC_ILi8EEESH_EEENSB_IJSH_SE_EEEEEEEvEENS12_INSA_23SM90_TMA_LOAD_MULTICASTENS14_IS16_S18_NST_INSB_IJSH_S19_EEENSB_IJSE_SH_EEEEEEEvEEEENS_8epilogue10collective18CollectiveEpilogueINS1M_23Sm100TmaWarpSpecializedILi3ELi2ELi16ELb1ELb0EEEJSJ_NSB_IJNST_ISH_SE_EENST_INSC_ILi32EEESE_EEEEESK_NSB_IJNSB_IJllllEEESE_SV_EEESK_S1W_NS1M_6fusion15FusionCallbacksIS1Q_NS1X_17LinearCombinationISK_fSK_fLNS_15FloatRoundStyleE2EEESJ_S1U_JEEENSA_5SM1004TMEM4LOAD26SM100_TMEM_LOAD_16dp256b4xES13_NS14_INS15_ILi2ELi4ELi3EEES18_NST_INSB_IJS19_S1S_EEENSB_IJS1S_SE_EEEEEEENSA_17SM75_U32x4_LDSM_NENSA_21SM90_TMA_STORE_IM2COLES2B_NSA_17SM90_U32x4_STSM_NENSA_39AutoVectorizingCopyWithAssumedAlignmentILi128EEEEEEvvEEEEvNT_6ParamsE:
[----:B------:R-:W1:Y:S01]  /*0000*/  LDC R1, c[0x0][0x37c] ;  /* 0x0000df00ff017b82 */ /* 0x000e620000000800 */
[----:B------:R-:W2:Y:S01]  /*0010*/  S2R R49, SR_TID.X ;  /* 0x0000000000317919 */ /* 0x000ea20000002100 */
[----:B------:R-:W3:Y:S01]  /*0020*/  LDCU.64 UR8, c[0x0][0x990] ;  /* 0x00013200ff0877ac */ /* 0x000ee20008000a00 */
[----:B-1----:R-:W-:Y:S01]  /*0030*/  VIADD R1, R1, 0xfffffff8 ;  /* 0xfffffff801017836 */ /* 0x002fe20000000000 */
[----:B------:R-:W-:Y:S02]  /*0040*/  PRMT R50, RZ, 0x7610, R50 ;  /* 0x00007610ff327816 */ /* 0x000fe40000000032 */
[----:B------:R-:W-:Y:S01]  /*0050*/  ELECT P3, URZ, PT ;  /* 0x0000000000ff782f */ /* 0x000fe20003860000 */
[----:B---3--:R-:W-:-:S04]  /*0060*/  UISETP.NE.U32.AND UP0, UPT, UR8, URZ, UPT ;  /* 0x000000ff0800728c */ /* 0x008fc8000bf05070 */
[----:B------:R-:W-:Y:S01]  /*0070*/  UISETP.NE.AND.EX UP0, UPT, UR9, URZ, UPT, UP0 ;  /* 0x000000ff0900728c */ /* 0x000fe2000bf05300 */
[----:B--2---:R-:W-:-:S05]  /*0080*/  SHF.R.U32.HI R51, RZ, 0x5, R49 ;  /* 0x00000005ff337819 */ /* 0x004fca0000011631 */
[----:B------:R-:W1:Y:S02]  /*0090*/  SHFL.IDX PT, R0, R51, RZ, 0x1f ;  /* 0x00001fff33007589 */ /* 0x000e6400000e0000 */
[----:B-1----:R-:W-:Y:S01]  /*00a0*/  R2UR UR18, R0 ;  /* 0x00000000001272ca */ /* 0x002fe200000e0000 */
[----:B------:R-:W-:-:S14]  /*00b0*/  BRA.U UP0, `(.L_x_0) ;  /* 0x0000000100307547 */ /* 0x000fdc000b800000 */
[----:B------:R-:W1:Y:S02]  /*00c0*/  LDCU.64 UR4, c[0x0][0x988] ;  /* 0x00013100ff0477ac */ /* 0x000e640008000a00 */
[----:B-1----:R-:W-:-:S04]  /*00d0*/  UISETP.NE.U32.AND UP0, UPT, UR4, URZ, UPT ;  /* 0x000000ff0400728c */ /* 0x002fc8000bf05070 */
[----:B------:R-:W-:-:S09]  /*00e0*/  UISETP.NE.AND.EX UP0, UPT, UR5, URZ, UPT, UP0 ;  /* 0x000000ff0500728c */ /* 0x000fd2000bf05300 */
[----:B------:R-:W-:Y:S05]  /*00f0*/  BRA.U !UP0, `(.L_x_1) ;  /* 0x0000000108147547 */ /* 0x000fea000b800000 */
[----:B------:R-:W1:Y:S01]  /*0100*/  LDC.64 R26, c[0x0][0x988] ;  /* 0x00026200ff1a7b82 */ /* 0x000e620000000a00 */
[----:B------:R-:W1:Y:S02]  /*0110*/  LDCU.64 UR4, c[0x0][0x358] ;  /* 0x00006b00ff0477ac */ /* 0x000e640008000a00 */
[----:B-1----:R1:W5:Y:S01]  /*0120*/  LDG.E R26, desc[UR4][R26.64] ;  /* 0x000000041a1a7981 */ /* 0x002362000c1e1900 */
[----:B------:R-:W-:Y:S01]  /*0130*/  HFMA2 R50, -RZ, RZ, 0, 5.9604644775390625e-08 ;  /* 0x00000001ff327431 */ /* 0x000fe200000001ff */
[----:B------:R-:W-:Y:S05]  /*0140*/  BRA `(.L_x_0) ;  /* 0x00000000000c7947 */ /* 0x000fea0003800000 */
.L_x_1:
[----:B------:R-:W1:Y:S01]  /*0150*/  LDCU UR4, c[0x0][0x980] ;  /* 0x00013000ff0477ac */ /* 0x000e620008000800 */
[----:B------:R-:W-:Y:S01]  /*0160*/  HFMA2 R50, -RZ, RZ, 0, 5.9604644775390625e-08 ;  /* 0x00000001ff327431 */ /* 0x000fe200000001ff */
[----:B-1----:R-:W-:-:S07]  /*0170*/  MOV R26, UR4 ;  /* 0x00000004001a7c02 */ /* 0x002fce0008000f00 */
.L_x_0:
[----:B------:R-:W2:Y:S02]  /*0180*/  LDCU.64 UR4, c[0x0][0x9b0] ;  /* 0x00013600ff0477ac */ /* 0x000ea40008000a00 */
[----:B--2---:R-:W-:-:S04]  /*0190*/  UISETP.NE.U32.AND UP0, UPT, UR4, URZ, UPT ;  /* 0x000000ff0400728c */ /* 0x004fc8000bf05070 */
[----:B------:R-:W-:-:S09]  /*01a0*/  UISETP.NE.AND.EX UP0, UPT, UR5, URZ, UPT, UP0 ;  /* 0x000000ff0500728c */ /* 0x000fd2000bf05300 */
[----:B------:R-:W-:Y:S05]  /*01b0*/  BRA.U UP0, `(.L_x_2) ;  /* 0x0000000100287547 */ /* 0x000fea000b800000 */
[----:B------:R-:W2:Y:S02]  /*01c0*/  LDCU.64 UR4, c[0x0][0x9a8] ;  /* 0x00013500ff0477ac */ /* 0x000ea40008000a00 */
[----:B--2---:R-:W-:-:S04]  /*01d0*/  UISETP.NE.U32.AND UP0, UPT, UR4, URZ, UPT ;  /* 0x000000ff0400728c */ /* 0x004fc8000bf05070 */
[----:B------:R-:W-:-:S09]  /*01e0*/  UISETP.NE.AND.EX UP0, UPT, UR5, URZ, UPT, UP0 ;  /* 0x000000ff0500728c */ /* 0x000fd2000bf05300 */
[----:B------:R-:W-:Y:S05]  /*01f0*/  BRA.U !UP0, `(.L_x_3) ;  /* 0x0000000108107547 */ /* 0x000fea000b800000 */
[----:B------:R-:W2:Y:S01]  /*0200*/  LDC.64 R24, c[0x0][0x9a8] ;  /* 0x00026a00ff187b82 */ /* 0x000ea20000000a00 */
[----:B------:R-:W2:Y:S02]  /*0210*/  LDCU.64 UR4, c[0x0][0x358] ;  /* 0x00006b00ff0477ac */ /* 0x000ea40008000a00 */
[----:B--2---:R2:W5:Y:S01]  /*0220*/  LDG.E R24, desc[UR4][R24.64] ;  /* 0x0000000418187981 */ /* 0x004562000c1e1900 */
[----:B------:R-:W-:Y:S05]  /*0230*/  BRA `(.L_x_2) ;  /* 0x0000000000087947 */ /* 0x000fea0003800000 */
.L_x_3:
[----:B------:R-:W2:Y:S02]  /*0240*/  LDCU UR4, c[0x0][0x9a0] ;  /* 0x00013400ff0477ac */ /* 0x000ea40008000800 */
[----:B--2---:R-:W-:Y:S02]  /*0250*/  MOV R24, UR4 ;  /* 0x0000000400187c02 */ /* 0x004fe40008000f00 */
.L_x_2:
[----:B------:R-:W-:Y:S01]  /*0260*/  IMAD.U32 R0, RZ, RZ, UR18 ;  /* 0x00000012ff007e24 */ /* 0x000fe2000f8e00ff */
[----:B------:R-:W-:Y:S04]  /*0270*/  BSSY.RECONVERGENT B0, `(.L_x_4) ;  /* 0x000000c000007945 */ /* 0x000fe80003800200 */
[C---:B------:R-:W-:Y:S02]  /*0280*/  ISETP.NE.OR P1, PT, R0.reuse, 0x1, !P3 ;  /* 0x000000010000780c */ /* 0x040fe40005f25670 */
[----:B------:R-:W-:-:S11]  /*0290*/  ISETP.NE.OR P0, PT, R0, 0x3, !P3 ;  /* 0x000000030000780c */ /* 0x000fd60005f05670 */
[----:B------:R-:W-:Y:S05]  /*02a0*/  @P1 BRA `(.L_x_5) ;  /* 0x0000000000201947 */ /* 0x000fea0003800000 */
[----:B------:R-:W3:Y:S02]  /*02b0*/  LDCU.64 UR4, c[0x0][0x348] ;  /* 0x00006900ff0477ac */ /* 0x000ee40008000a00 */
[----:B---3--:R-:W-:Y:S02]  /*02c0*/  UIADD3 UR6, UP1, UPT, UR4, 0x80, URZ ;  /* 0x0000008004067890 */ /* 0x008fe4000ff3e0ff */
[----:B------:R-:W-:Y:S02]  /*02d0*/  UIADD3 UR4, UP0, UPT, UR4, 0x200, URZ ;  /* 0x0000020004047890 */ /* 0x000fe4000ff1e0ff */
[----:B------:R-:W-:Y:S02]  /*02e0*/  UIADD3.X UR7, UPT, UPT, URZ, UR5, URZ, UP1, !UPT ;  /* 0x00000005ff077290 */ /* 0x000fe40008ffe4ff */
[----:B------:R-:W-:-:S07]  /*02f0*/  UIADD3.X UR5, UPT, UPT, URZ, UR5, URZ, UP0, !UPT ;  /* 0x00000005ff057290 */ /* 0x000fce00087fe4ff */
[----:B------:R3:W-:Y:S02]  /*0300*/  UTMACCTL.PF [UR6] ;  /* 0x00000000060079b9 */ /* 0x0007e40008040000 */
[----:B------:R3:W-:Y:S02]  /*0310*/  UTMACCTL.PF [UR4] ;  /* 0x00000000040079b9 */ /* 0x0007e40008040000 */
[----:B---3--:R-:W-:Y:S01]  /*0320*/  NOP ;  /* 0x0000000000007918 */ /* 0x008fe20000000000 */
.L_x_5:
[----:B------:R-:W-:Y:S05]  /*0330*/  BSYNC.RECONVERGENT B0 ;  /* 0x0000000000007941 */ /* 0x000fea0003800200 */
.L_x_4:
[----:B------:R-:W-:Y:S04]  /*0340*/  BSSY.RECONVERGENT B0, `(.L_x_6) ;  /* 0x000000a000007945 */ /* 0x000fe80003800200 */
        /* <DEDUP_REMOVED lines=9> */
.L_x_7:
[----:B------:R-:W-:Y:S05]  /*03e0*/  BSYNC.RECONVERGENT B0 ;  /* 0x0000000000007941 */ /* 0x000fea0003800200 */
.L_x_6:
[----:B------:R-:W3:Y:S01]  /*03f0*/  LDCU.64 UR4, c[0x0][0x988] ;  /* 0x00013100ff0477ac */ /* 0x000ee20008000a00 */
[----:B------:R-:W-:Y:S02]  /*0400*/  UISETP.EQ.U32.AND UP2, UPT, UR8, URZ, UPT ;  /* 0x000000ff0800728c */ /* 0x000fe4000bf42070 */
[----:B------:R-:W-:Y:S02]  /*0410*/  UPLOP3.LUT UP3, UPT, UPT, UPT, UPT, 0x80, 0x8 ;  /* 0x000000000008789c */ /* 0x000fe40003f6f070 */
[----:B---3--:R-:W-:-:S04]  /*0420*/  UISETP.NE.U32.AND UP0, UPT, UR4, URZ, UPT ;  /* 0x000000ff0400728c */ /* 0x008fc8000bf05070 */
[----:B------:R-:W-:-:S04]  /*0430*/  UISETP.NE.AND.EX UP1, UPT, UR5, URZ, UPT, UP0 ;  /* 0x000000ff0500728c */ /* 0x000fc8000bf25300 */
[----:B------:R-:W-:-:S04]  /*0440*/  UISETP.EQ.OR.EX UP4, UPT, UR9, URZ, !UP1, UP2 ;  /* 0x000000ff0900728c */ /* 0x000fc8000cf82720 */
[----:B------:R-:W-:-:S06]  /*0450*/  UP2UR UR4, UPR, URZ, 0x10 ;  /* 0x00000010ff047883 */ /* 0x000fcc0008000000 */
[----:B------:R-:W-:Y:S01]  /*0460*/  MOV R58, UR4 ;  /* 0x00000004003a7c02 */ /* 0x000fe20008000f00 */
[----:B------:R-:W-:Y:S06]  /*0470*/  BRA.U !UP4, `(.L_x_8) ;  /* 0x000000010c207547 */ /* 0x000fec000b800000 */
[----:B------:R-:W-:Y:S01]  /*0480*/  UISETP.NE.U32.AND UP2, UPT, UR8, URZ, UPT ;  /* 0x000000ff0800728c */ /* 0x000fe2000bf45070 */
[----:B-----5:R-:W-:Y:S01]  /*0490*/  FSETP.NEU.AND P0, PT, R26, RZ, PT ;  /* 0x000000ff1a00720b */ /* 0x020fe20003f0d000 */
[----:B------:R-:W-:Y:S02]  /*04a0*/  USEL UR4, URZ, 0xffffffff, UP1 ;  /* 0xffffffffff047887 */ /* 0x000fe40008800000 */
[----:B------:R-:W-:-:S10]  /*04b0*/  UISETP.NE.AND.EX UP2, UPT, UR9, URZ, UPT, UP2 ;  /* 0x000000ff0900728c */ /* 0x000fd4000bf45320 */
[----:B------:R-:W-:Y:S01]  /*04c0*/  VOTEU.ANY UP0, P0 ;  /* 0x0000000000ff7886 */ /* 0x000fe20000000100 */
[----:B------:R-:W-:-:S04]  /*04d0*/  @!UP2 USEL UR4, URZ, 0xffffffff, UP0 ;  /* 0xffffffffff04a887 */ /* 0x000fc80008000000 */
[----:B------:R-:W-:-:S04]  /*04e0*/  ULOP3.LUT UR4, UR4, 0x1, URZ, 0xc0, !UPT ;  /* 0x0000000104047892 */ /* 0x000fc8000f8ec0ff */
[----:B------:R-:W-:-:S11]  /*04f0*/  UISETP.NE.U32.AND UP3, UPT, UR4, 0x1, UPT ;  /* 0x000000010400788c */ /* 0x000fd6000bf65070 */
.L_x_8:
[----:B------:R-:W3:Y:S02]  /*0500*/  SHFL.IDX PT, R2, R51, RZ, 0x1f ;  /* 0x00001fff33027589 */ /* 0x000ee400000e0000 */
[----:B---3--:R-:W-:-:S13]  /*0510*/  ISETP.NE.AND P0, PT, R2, RZ, PT ;  /* 0x000000ff0200720c */ /* 0x008fda0003f05270 */
[----:B------:R-:W-:Y:S05]  /*0520*/  @P0 BRA `(.L_x_9) ;  /* 0x0000000000ac0947 */ /* 0x000fea0003800000 */
[----:B------:R-:W-:Y:S01]  /*0530*/  ELECT P0, URZ, PT ;  /* 0x0000000000ff782f */ /* 0x000fe20003800000 */
[----:B------:R-:W-:-:S12]  /*0540*/  BSSY.RECONVERGENT B0, `(.L_x_9) ;  /* 0x0000029000007945 */ /* 0x000fd80003800200 */
[----:B------:R-:W-:Y:S05]  /*0550*/  @!P0 BRA `(.L_x_10) ;  /* 0x00000000009c8947 */ /* 0x000fea0003800000 */
[----:B------:R-:W3:Y:S01]  /*0560*/  S2UR UR4, SR_CgaCtaId ;  /* 0x00000000000479c3 */ /* 0x000ee20000008800 */
[----:B------:R-:W-:Y:S01]  /*0570*/  UMOV UR5, 0x400 ;  /* 0x0000040000057882 */ /* 0x000fe20000000000 */
[----:B------:R-:W-:Y:S01]  /*0580*/  UMOV UR8, 0x1 ;  /* 0x0000000100087882 */ /* 0x000fe20000000000 */
[----:B------:R-:W-:Y:S01]  /*0590*/  UMOV UR6, 0x2 ;  /* 0x0000000200067882 */ /* 0x000fe20000000000 */
[----:B------:R-:W-:-:S04]  /*05a0*/  UIADD3 UR8, UPT, UPT, -UR8, 0x100000, URZ ;  /* 0x0010000008087890 */ /* 0x000fc8000fffe1ff */
[----:B------:R-:W-:Y:S02]  /*05b0*/  USHF.L.U32 UR9, UR8, 0xb, URZ ;  /* 0x0000000b08097899 */ /* 0x000fe400080006ff */
[----:B------:R-:W-:Y:S02]  /*05c0*/  USHF.L.U32 UR8, UR8, 0x1, URZ ;  /* 0x0000000108087899 */ /* 0x000fe400080006ff */
[----:B------:R-:W-:-:S04]  /*05d0*/  UIADD3 UR6, UPT, UPT, -UR6, 0x100000, URZ ;  /* 0x0010000006067890 */ /* 0x000fc8000fffe1ff */
[----:B------:R-:W-:Y:S02]  /*05e0*/  USHF.L.U32 UR7, UR6, 0xb, URZ ;  /* 0x0000000b06077899 */ /* 0x000fe400080006ff */
[----:B------:R-:W-:Y:S02]  /*05f0*/  USHF.L.U32 UR6, UR6, 0x1, URZ ;  /* 0x0000000106067899 */ /* 0x000fe400080006ff */
[----:B---3--:R-:W-:Y:S01]  /*0600*/  ULEA UR4, UR4, UR5, 0x18 ;  /* 0x0000000504047291 */ /* 0x008fe2000f8ec0ff */
[----:B------:R-:W3:Y:S11]  /*0610*/  FENCE.VIEW.ASYNC.S ;  /* 0x00000000000073c6 */ /* 0x000ef60000000000 */
[----:B---3--:R3:W4:Y:S01]  /*0620*/  SYNCS.EXCH.64 URZ, [UR4], UR8 ;  /* 0x0000000804ff75b2 */ /* 0x0087220008000100 */
[----:B------:R3:W1:Y:S01]  /*0630*/  SYNCS.EXCH.64 URZ, [UR4+0x68], UR6 ;  /* 0x0000680604ff75b2 */ /* 0x0006620008000100 */
        /* <DEDUP_REMOVED lines=23> */
[----:B------:R3:W1:Y:S02]  /*07b0*/  SYNCS.EXCH.64 URZ, [UR4+0xc8], UR6 ;  /* 0x0000c80604ff75b2 */ /* 0x0006640008000100 */
[----:B---34-:R-:W-:Y:S01]  /*07c0*/  NOP ;  /* 0x0000000000007918 */ /* 0x018fe20000000000 */
.L_x_10:
[----:B------:R-:W-:Y:S05]  /*07d0*/  BSYNC.RECONVERGENT B0 ;  /* 0x0000000000007941 */ /* 0x000fea0003800200 */
.L_x_9:
[----:B------:R-:W3:Y:S01]  /*07e0*/  SHFL.IDX PT, R2, R51, RZ, 0x1f ;  /* 0x00001fff33027589 */ /* 0x000ee200000e0000 */
[----:B------:R-:W-:Y:S01]  /*07f0*/  NOP ;  /* 0x0000000000007918 */ /* 0x000fe20000000000 */
[----:B---3--:R-:W-:-:S13]  /*0800*/  ISETP.NE.AND P0, PT, R2, 0x1, PT ;  /* 0x000000010200780c */ /* 0x008fda0003f05270 */
[----:B------:R-:W-:Y:S05]  /*0810*/  @P0 BRA `(.L_x_11) ;  /* 0x0000000000500947 */ /* 0x000fea0003800000 */
        /* <DEDUP_REMOVED lines=9> */
[----:B------:R-:W-:Y:S01]  /*08b0*/  USHF.L.U32 UR6, UR6, 0x1, URZ ;  /* 0x0000000106067899 */ /* 0x000fe200080006ff */
[----:B------:R-:W-:Y:S01]  /*08c0*/  ELECT P0, URZ, PT ;  /* 0x0000000000ff782f */ /* 0x000fe20003800000 */
[----:B---3--:R-:W-:Y:S01]  /*08d0*/  ULEA UR4, UR4, UR5, 0x18 ;  /* 0x0000000504047291 */ /* 0x008fe2000f8ec0ff */
[----:B------:R-:W3:Y:S11]  /*08e0*/  FENCE.VIEW.ASYNC.S ;  /* 0x00000000000073c6 */ /* 0x000ef60000000000 */
[----:B---3--:R3:W4:Y:S01]  /*08f0*/  SYNCS.EXCH.64 URZ, [UR4+0xd0], UR8 ;  /* 0x0000d00804ff75b2 */ /* 0x0087220008000100 */
[----:B------:R3:W1:Y:S01]  /*0900*/  SYNCS.EXCH.64 URZ, [UR4+0xe8], UR6 ;  /* 0x0000e80604ff75b2 */ /* 0x0006620008000100 */
[----:B------:R3:W1:Y:S01]  /*0910*/  SYNCS.EXCH.64 URZ, [UR4+0xd8], UR8 ;  /* 0x0000d80804ff75b2 */ /* 0x0006620008000100 */
[----:B------:R3:W1:Y:S01]  /*0920*/  SYNCS.EXCH.64 URZ, [UR4+0xf0], UR6 ;  /* 0x0000f00604ff75b2 */ /* 0x0006620008000100 */
[----:B------:R3:W1:Y:S01]  /*0930*/  SYNCS.EXCH.64 URZ, [UR4+0xe0], UR8 ;  /* 0x0000e00804ff75b2 */ /* 0x0006620008000100 */
[----:B------:R3:W1:Y:S01]  /*0940*/  SYNCS.EXCH.64 URZ, [UR4+0xf8], UR6 ;  /* 0x0000f80604ff75b2 */ /* 0x0006620008000100 */
[----:B------:R-:W-:Y:S01]  /*0950*/  NOP ;  /* 0x0000000000007918 */ /* 0x000fe20000000000 */
.L_x_11:
[----:B------:R-:W2:Y:S01]  /*0960*/  SHFL.IDX PT, R2, R51, RZ, 0x1f ;  /* 0x00001fff33027589 */ /* 0x000ea200000e0000 */
[----:B------:R-:W-:Y:S01]  /*0970*/  NOP ;  /* 0x0000000000007918 */ /* 0x000fe20000000000 */
[----:B--2---:R-:W-:-:S13]  /*0980*/  ISETP.NE.AND P0, PT, R2, 0x3, PT ;  /* 0x000000030200780c */ /* 0x004fda0003f05270 */
[----:B------:R-:W-:Y:S05]  /*0990*/  @P0 BRA `(.L_x_12) ;  /* 0x0000000000300947 */ /* 0x000fea0003800000 */
[----:B---3--:R-:W2:Y:S01]  /*09a0*/  S2UR UR4, SR_CgaCtaId ;  /* 0x00000000000479c3 */ /* 0x008ea20000008800 */
[----:B------:R-:W-:Y:S01]  /*09b0*/  UMOV UR6, 0x400 ;  /* 0x0000040000067882 */ /* 0x000fe20000000000 */
[----:B------:R-:W-:Y:S01]  /*09c0*/  UMOV UR5, 0x20 ;  /* 0x0000002000057882 */ /* 0x000fe20000000000 */
[----:B------:R-:W-:Y:S01]  /*09d0*/  ELECT P0, URZ, PT ;  /* 0x0000000000ff782f */ /* 0x000fe20003800000 */
[----:B--2---:R-:W-:Y:S02]  /*09e0*/  ULEA UR6, UR4, UR6, 0x18 ;  /* 0x0000000604067291 */ /* 0x004fe4000f8ec0ff */
[----:B------:R-:W-:-:S04]  /*09f0*/  UIADD3 UR4, UPT, UPT, -UR5, 0x100000, URZ ;  /* 0x0010000005047890 */ /* 0x000fc8000fffe1ff */
[----:B------:R-:W-:Y:S02]  /*0a00*/  USHF.L.U32 UR5, UR4, 0xb, URZ ;  /* 0x0000000b04057899 */ /* 0x000fe400080006ff */
[----:B------:R-:W-:Y:S01]  /*0a10*/  USHF.L.U32 UR4, UR4, 0x1, URZ ;  /* 0x0000000104047899 */ /* 0x000fe200080006ff */
[----:B------:R-:W2:Y:S11]  /*0a20*/  FENCE.VIEW.ASYNC.S ;  /* 0x00000000000073c6 */ /* 0x000eb60000000000 */
[----:B--2---:R2:W3:Y:S01]  /*0a30*/  SYNCS.EXCH.64 URZ, [UR6+0x100], UR4 ;  /* 0x0001000406ff75b2 */ /* 0x0044e20008000100 */
[----:B------:R2:W1:Y:S01]  /*0a40*/  SYNCS.EXCH.64 URZ, [UR6+0x108], UR4 ;  /* 0x0001080406ff75b2 */ /* 0x0004620008000100 */
[----:B------:R-:W-:Y:S01]  /*0a50*/  NOP ;  /* 0x0000000000007918 */ /* 0x000fe20000000000 */
.L_x_12:
[----:B------:R-:W4:Y:S01]  /*0a60*/  SHFL.IDX PT, R2, R51, RZ, 0x1f ;  /* 0x00001fff33027589 */ /* 0x000f2200000e0000 */
[----:B------:R-:W-:Y:S01]  /*0a70*/  NOP ;  /* 0x0000000000007918 */ /* 0x000fe20000000000 */
[----:B----4-:R-:W-:-:S13]  /*0a80*/  ISETP.NE.AND P0, PT, R2, 0x4, PT ;  /* 0x000000040200780c */ /* 0x010fda0003f05270 */
[----:B------:R-:W-:Y:S05]  /*0a90*/  @P0 BRA `(.L_x_13) ;  /* 0x0000000000440947 */ /* 0x000fea0003800000 */
[----:B--23--:R-:W2:Y:S01]  /*0aa0*/  S2UR UR6, SR_CgaCtaId ;  /* 0x00000000000679c3 */ /* 0x00cea20000008800 */
[----:B------:R-:W-:Y:S01]  /*0ab0*/  UMOV UR4, 0x1e0 ;  /* 0x000001e000047882 */ /* 0x000fe20000000000 */
[----:B------:R-:W-:Y:S01]  /*0ac0*/  UMOV UR5, 0x400 ;  /* 0x0000040000057882 */ /* 0x000fe20000000000 */
[----:B------:R-:W-:Y:S01]  /*0ad0*/  USEL UR4, UR4, 0x1a0, UP3 ;  /* 0x000001a004047887 */ /* 0x000fe20009800000 */
[----:B------:R-:W-:Y:S01]  /*0ae0*/  UMOV UR8, 0x1 ;  /* 0x0000000100087882 */ /* 0x000fe20000000000 */
[----:B------:R-:W-:Y:S01]  /*0af0*/  ELECT P0, URZ, PT ;  /* 0x0000000000ff782f */ /* 0x000fe20003800000 */
[----:B------:R-:W-:-:S04]  /*0b00*/  UIADD3 UR8, UPT, UPT, -UR8, 0x100000, URZ ;  /* 0x0010000008087890 */ /* 0x000fc8000fffe1ff */
[----:B------:R-:W-:Y:S02]  /*0b10*/  USHF.L.U32 UR9, UR8, 0xb, URZ ;  /* 0x0000000b08097899 */ /* 0x000fe400080006ff */
[----:B------:R-:W-:Y:S02]  /*0b20*/  USHF.L.U32 UR8, UR8, 0x1, URZ ;  /* 0x0000000108087899 */ /* 0x000fe400080006ff */
[----:B--2---:R-:W-:Y:S02]  /*0b30*/  ULEA UR6, UR6, UR5, 0x18 ;  /* 0x0000000506067291 */ /* 0x004fe4000f8ec0ff */
[----:B------:R-:W-:-:S04]  /*0b40*/  UIADD3 UR4, UPT, UPT, -UR4, 0x100000, URZ ;  /* 0x0010000004047890 */ /* 0x000fc8000fffe1ff */
[----:B------:R-:W-:Y:S02]  /*0b50*/  USHF.L.U32 UR5, UR4, 0xb, URZ ;  /* 0x0000000b04057899 */ /* 0x000fe400080006ff */
[----:B------:R-:W-:Y:S01]  /*0b60*/  USHF.L.U32 UR4, UR4, 0x1, URZ ;  /* 0x0000000104047899 */ /* 0x000fe200080006ff */
[----:B------:R-:W2:Y:S03]  /*0b70*/  FENCE.VIEW.ASYNC.S ;  /* 0x00000000000073c6 */ /* 0x000ea60000000000 */
[----:B--2---:R4:W2:Y:S08]  /*0b80*/  SYNCS.EXCH.64 URZ, [UR6+0x110], UR8 ;  /* 0x0001100806ff75b2 */ /* 0x0048b00008000100 */
[----:B------:R4:W3:Y:S02]  /*0b90*/  SYNCS.EXCH.64 URZ, [UR6+0x118], UR4 ;  /* 0x0001180406ff75b2 */ /* 0x0008e40008000100 */
[----:B----4-:R-:W-:Y:S01]  /*0ba0*/  NOP ;  /* 0x0000000000007918 */ /* 0x010fe20000000000 */
.L_x_13:
[----:B------:R-:W4:Y:S01]  /*0bb0*/  SHFL.IDX PT, R2, R51, RZ, 0x1f ;  /* 0x00001fff33027589 */ /* 0x000f2200000e0000 */
[----:B------:R-:W-:Y:S01]  /*0bc0*/  NOP ;  /* 0x0000000000007918 */ /* 0x000fe20000000000 */
[----:B----4-:R-:W-:-:S13]  /*0bd0*/  ISETP.NE.AND P0, PT, R2, 0x5, PT ;  /* 0x000000050200780c */ /* 0x010fda0003f05270 */
[----:B------:R-:W-:Y:S05]  /*0be0*/  @P0 BRA `(.L_x_14) ;  /* 0x0000000000480947 */ /* 0x000fea0003800000 */
[----:B--2---:R-:W2:Y:S01]  /*0bf0*/  S2UR UR5, SR_CgaCtaId ;  /* 0x00000000000579c3 */ /* 0x004ea20000008800 */
[----:B---3--:R-:W-:Y:S01]  /*0c00*/  UMOV UR4, 0x400 ;  /* 0x0000040000047882 */ /* 0x008fe20000000000 */
        /* <DEDUP_REMOVED lines=9> */
[----:B--2---:R-:W-:Y:S01]  /*0ca0*/  ULEA UR4, UR5, UR4, 0x18 ;  /* 0x0000000405047291 */ /* 0x004fe2000f8ec0ff */
[----:B------:R-:W2:Y:S11]  /*0cb0*/  FENCE.VIEW.ASYNC.S ;  /* 0x00000000000073c6 */ /* 0x000eb60000000000 */
[----:B--2---:R4:W2:Y:S01]  /*0cc0*/  SYNCS.EXCH.64 URZ, [UR4+0x120], UR8 ;  /* 0x0001200804ff75b2 */ /* 0x0048a20008000100 */
[----:B------:R4:W3:Y:S01]  /*0cd0*/  SYNCS.EXCH.64 URZ, [UR4+0x130], UR6 ;  /* 0x0001300604ff75b2 */ /* 0x0008e20008000100 */
[----:B------:R4:W1:Y:S01]  /*0ce0*/  SYNCS.EXCH.64 URZ, [UR4+0x128], UR8 ;  /* 0x0001280804ff75b2 */ /* 0x0008620008000100 */
[----:B------:R4:W1:Y:S02]  /*0cf0*/  SYNCS.EXCH.64 URZ, [UR4+0x138], UR6 ;  /* 0x0001380604ff75b2 */ /* 0x0008640008000100 */
[----:B----4-:R-:W-:Y:S01]  /*0d00*/  NOP ;  /* 0x0000000000007918 */ /* 0x010fe20000000000 */
.L_x_14:
[----:B--23--:R-:W2:Y:S01]  /*0d10*/  LDCU UR4, c[0x0][0x36c] ;  /* 0x00006d80ff0477ac */ /* 0x00cea20008000800 */
[----:B------:R-:W-:Y:S01]  /*0d20*/  ISETP.NE.OR P3, PT, R0, 0x2, !P3 ;  /* 0x000000020000780c */ /* 0x000fe20005f65670 */
[----:B------:R-:W-:Y:S01]  /*0d30*/  NOP ;  /* 0x0000000000007918 */ /* 0x000fe20000000000 */
[----:B------:R-:W-:Y:S01]  /*0d40*/  LOP3.LUT R0, R49, 0x1f, RZ, 0xc0, !PT ;  /* 0x0000001f31007812 */ /* 0x000fe200078ec0ff */
[----:B------:R-:W-:Y:S02]  /*0d50*/  UISETP.NE.AND UP5, UPT, UR18, 0x2, UPT ;  /* 0x000000021200788c */ /* 0x000fe4000bfa5270 */
[----:B------:R-:W-:Y:S02]  /*0d60*/  UISETP.NE.AND UP4, UPT, UR18, URZ, UPT ;  /* 0x000000ff1200728c */ /* 0x000fe4000bf85270 */
[----:B--2---:R-:W-:-:S09]  /*0d70*/  UISETP.EQ.U32.AND UP6, UPT, UR4, 0x1, UPT ;  /* 0x000000010400788c */ /* 0x004fd2000bfc2070 */
[----:B------:R-:W-:Y:S05]  /*0d80*/  BRA.U !UP6, `(.L_x_15) ;  /* 0x000000010e087547 */ /* 0x000fea000b800000 */
[----:B-1----:R-:W-:Y:S01]  /*0d90*/  UCGABAR_ARV ;  /* 0x00000000000079c7 */ /* 0x002fe20008000000 */
[----:B------:R-:W-:Y:S05]  /*0da0*/  BRA `(.L_x_16) ;  /* 0x0000000000047947 */ /* 0x000fea0003800000 */
.L_x_15:
[----:B-1----:R-:W-:Y:S01]  /*0db0*/  NOP ;  /* 0x0000000000007918 */ /* 0x002fe20000000000 */
.L_x_16:
[----:B------:R-:W1:Y:S01]  /*0dc0*/  S2R R4, SR_CTAID.Y ;  /* 0x0000000000047919 */ /* 0x000e620000002600 */
[----:B------:R-:W2:Y:S01]  /*0dd0*/  S2UR UR52, SR_CTAID.X ;  /* 0x00000000003479c3 */ /* 0x000ea20000002500 */
[----:B------:R-:W-:-:S05]  /*0de0*/  CS2R.32 R45, SR_CgaSize ;  /* 0x00000000002d7805 */ /* 0x000fca0000008a00 */
[----:B------:R-:W-:-:S05]  /*0df0*/  IMAD R45, R45, -0xa0, RZ ;  /* 0xffffff602d2d7824 */ /* 0x000fca00078e02ff */
[----:B------:R-:W-:-:S14]  /*0e00*/  R2UR UR5, R45 ;  /* 0x000000002d0572ca */ /* 0x000fdc00000e0000 */
[----:B------:R-:W3:Y:S01]  /*0e10*/  LDCU UR5, c[0x0][UR5+0x2b0] ;  /* 0x00005600050577ac */ /* 0x000ee20008000800 */
[----:B------:R-:W-:-:S05]  /*0e20*/  CS2R.32 R45, SR_CgaSize ;  /* 0x00000000002d7805 */ /* 0x000fca0000008a00 */
[----:B------:R-:W-:-:S05]  /*0e30*/  IMAD R45, R45, -0xa0, RZ ;  /* 0xffffff602d2d7824 */ /* 0x000fca00078e02ff */
[----:B------:R-:W-:-:S14]  /*0e40*/  R2UR UR4, R45 ;  /* 0x000000002d0472ca */ /* 0x000fdc00000e0000 */
[----:B------:R-:W4:Y:S01]  /*0e50*/  LDCU UR4, c[0x0][UR4+0x2b4] ;  /* 0x00005680040477ac */ /* 0x000f220008000800 */
[----:B------:R-:W-:-:S05]  /*0e60*/  CS2R.32 R2, SR_CgaSize ;  /* 0x0000000000027805 */ /* 0x000fca0000008a00 */
[----:B------:R-:W-:-:S06]  /*0e70*/  IMAD R2, R2, -0xa0, RZ ;  /* 0xffffff6002027824 */ /* 0x000fcc00078e02ff */
[----:B------:R-:W4:Y:S01]  /*0e80*/  LDC R2, c[0x0][R2+0x2a0] ;  /* 0x0000a80002027b82 */ /* 0x000f220000000800 */
[----:B------:R-:W1:Y:S01]  /*0e90*/  LDCU UR19, c[0x0][0xc24] ;  /* 0x00018480ff1377ac */ /* 0x000e620008000800 */
[----:B------:R-:W1:Y:S06]  /*0ea0*/  LDCU UR39, c[0x0][0xc24] ;  /* 0x00018480ff2777ac */ /* 0x000e6c0008000800 */
[----:B------:R-:W4:Y:S01]  /*0eb0*/  S2UR UR6, SR_CgaCtaId ;  /* 0x00000000000679c3 */ /* 0x000f220000008800 */
[----:B------:R-:W4:Y:S01]  /*0ec0*/  LDCU UR22, c[0x0][0xc30] ;  /* 0x00018600ff1677ac */ /* 0x000f220008000800 */
[----:B--2---:R-:W-:-:S02]  /*0ed0*/  I2FP.F32.U32 R45, UR52 ;  /* 0x00000034002d7c45 */ /* 0x004fc40008201000 */
[----:B------:R-:W-:-:S05]  /*0ee0*/  CS2R.32 R3, SR_CgaSize ;  /* 0x0000000000037805 */ /* 0x000fca0000008a00 */
[----:B------:R-:W-:-:S06]  /*0ef0*/  IMAD R3, R3, -0xa0, RZ ;  /* 0xffffff6003037824 */ /* 0x000fcc00078e02ff */
[----:B------:R-:W2:Y:S01]  /*0f00*/  LDC R3, c[0x0][R3+0x2a4] ;  /* 0x0000a90003037b82 */ /* 0x000ea20000000800 */
[----:B-1----:R-:W-:Y:S01]  /*0f10*/  UISETP.GE.AND UP0, UPT, UR19, 0x1, UPT ;  /* 0x000000011300788c */ /* 0x002fe2000bf06270 */
[----:B---3--:R-:W-:Y:S01]  /*0f20*/  FMUL R45, R45, UR5 ;  /* 0x000000052d2d7c20 */ /* 0x008fe20008400000 */
[----:B------:R-:W-:-:S05]  /*0f30*/  I2FP.F32.U32 R44, R4 ;  /* 0x00000004002c7245 */ /* 0x000fca0000201000 */
[----:B------:R-:W1:Y:S01]  /*0f40*/  S2UR UR53, SR_CTAID.Z ;  /* 0x00000000003579c3 */ /* 0x000e620000002700 */
[----:B------:R-:W3:Y:S01]  /*0f50*/  F2I.U32.TRUNC.NTZ R45, R45 ;  /* 0x0000002d002d7305 */ /* 0x000ee2000020f000 */
[----:B----4-:R-:W-:Y:S01]  /*0f60*/  FMUL R44, R44, UR4 ;  /* 0x000000042c2c7c20 */ /* 0x010fe20008400000 */
[----:B------:R-:W-:-:S05]  /*0f70*/  USHF.L.U32 UR42, UR6, 0xb, URZ ;  /* 0x0000000b062a7899 */ /* 0x000fca00080006ff */
[----:B------:R-:W4:Y:S01]  /*0f80*/  S2UR UR23, SR_CTAID.Y ;  /* 0x00000000001779c3 */ /* 0x000f220000002600 */
[----:B------:R-:W-:Y:S01]  /*0f90*/  USHF.L.U32 UR38, UR6, 0x5, URZ ;  /* 0x0000000506267899 */ /* 0x000fe200080006ff */
[----:B------:R-:W1:Y:S01]  /*0fa0*/  F2I.U32.TRUNC.NTZ R44, R44 ;  /* 0x0000002c002c7305 */ /* 0x000e62000020f000 */
[----:B------:R-:W-:Y:S02]  /*0fb0*/  ULOP3.LUT UR42, UR42, 0x800, URZ, 0xc0, !UPT ;  /* 0x000008002a2a7892 */ /* 0x000fe4000f8ec0ff */
[----:B------:R-:W-:Y:S01]  /*0fc0*/  ULOP3.LUT UR38, UR38, 0x20, URZ, 0xc0, !UPT ;  /* 0x0000002026267892 */ /* 0x000fe2000f8ec0ff */
[----:B---3--:R-:W-:-:S05]  /*0fd0*/  IADD3 R45, PT, PT, -R45, RZ, RZ ;  /* 0x000000ff2d2d7210 */ /* 0x008fca0007ffe1ff */
[----:B------:R-:W-:Y:S01]  /*0fe0*/  IMAD R45, R2, R45, UR52 ;  /* 0x00000034022d7e24 */ /* 0x000fe2000f8e022d */
[----:B------:R-:W-:Y:S02]  /*0ff0*/  PRMT R2, RZ, 0x7610, R2 ;  /* 0x00007610ff027816 */ /* 0x000fe40000000002 */
[----:B-1----:R-:W-:-:S05]  /*1000*/  IADD3 R44, PT, PT, -R44, RZ, RZ ;  /* 0x000000ff2c2c7210 */ /* 0x002fca0007ffe1ff */
[----:B--2---:R-:W-:Y:S01]  /*1010*/  IMAD R44, R3, R44, R4 ;  /* 0x0000002c032c7224 */ /* 0x004fe200078e0204 */
[----:B----4-:R-:W-:Y:S06]  /*1020*/  BRA.U UP4, `(.L_x_17) ;  /* 0x0000000104207547 */ /* 0x010fec000b800000 */
[C---:B------:R-:W-:Y:S02]  /*1030*/  ISETP.NE.AND P2, PT, R44.reuse, RZ, PT ;  /* 0x000000ff2c00720c */ /* 0x040fe40003f45270 */
[----:B------:R-:W-:Y:S02]  /*1040*/  ISETP.NE.AND P0, PT, R44, RZ, PT ;  /* 0x000000ff2c00720c */ /* 0x000fe40003f05270 */
[C---:B------:R-:W-:Y:S02]  /*1050*/  ISETP.NE.AND P1, PT, R45.reuse, 0x1, PT ;  /* 0x000000012d00780c */ /* 0x040fe40003f25270 */
[----:B------:R-:W-:Y:S02]  /*1060*/  SEL R2, RZ, 0x2, P2 ;  /* 0x00000002ff027807 */ /* 0x000fe40001000000 */
[----:B------:R-:W-:Y:S02]  /*1070*/  ISETP.EQ.OR P0, PT, R45, RZ, !P0 ;  /* 0x000000ff2d00720c */ /* 0x000fe40004702670 */
[----:B------:R-:W-:-:S02]  /*1080*/  SEL R2, R2, 0x2, P1 ;  /* 0x0000000202027807 */ /* 0x000fc40000800000 */
[----:B------:R-:W-:-:S05]  /*1090*/  SEL R3, RZ, 0x1, !P0 ;  /* 0x00000001ff037807 */ /* 0x000fca0004000000 */
[----:B------:R-:W-:Y:S02]  /*10a0*/  IMAD.IADD R2, R3, 0x1, R2 ;  /* 0x0000000103027824 */ /* 0x000fe400078e0202 */
.L_x_17:
[----:B------:R-:W-:Y:S05]  /*10b0*/  BRA.U !UP0, `(.L_x_18) ;  /* 0x0000000108d07547 */ /* 0x000fea000b800000 */
[----:B------:R-:W1:Y:S01]  /*10c0*/  LDCU UR20, c[0x0][0xc0c] ;  /* 0x00018180ff1477ac */ /* 0x000e620008000800 */
[----:B------:R-:W2:Y:S01]  /*10d0*/  LDCU.128 UR12, c[0x0][0xc10] ;  /* 0x00018200ff0c77ac */ /* 0x000ea20008000c00 */
[----:B------:R-:W3:Y:S01]  /*10e0*/  LDCU UR6, c[0x0][0x370] ;  /* 0x00006e00ff0677ac */ /* 0x000ee20008000800 */
[----:B------:R-:W4:Y:S01]  /*10f0*/  LDCU UR7, c[0x0][0x374] ;  /* 0x00006e80ff0777ac */ /* 0x000f220008000800 */
[----:B------:R-:W4:Y:S01]  /*1100*/  LDCU UR21, c[0x0][0xc20] ;  /* 0x00018400ff1577ac */ /* 0x000f220008000800 */
[----:B-1----:R-:W-:Y:S02]  /*1110*/  UISETP.NE.AND UP0, UPT, UR20, 0x1, UPT ;  /* 0x000000011400788c */ /* 0x002fe4000bf05270 */
[----:B--2---:R-:W-:Y:S01]  /*1120*/  UIMAD.WIDE.U32 UR4, UR52, UR12, URZ ;  /* 0x0000000c340472a5 */ /* 0x004fe2000f8e00ff */
[----:B------:R-:W1:Y:S01]  /*1130*/  LDCU.64 UR8, c[0x0][0xc28] ;  /* 0x00018500ff0877ac */ /* 0x000e620008000a00 */
[----:B---3--:R-:W-:Y:S02]  /*1140*/  UIMAD.WIDE.U32 UR10, UR6, UR12, URZ ;  /* 0x0000000c060a72a5 */ /* 0x008fe4000f8e00ff */
[----:B------:R-:W-:-:S02]  /*1150*/  USHF.R.U32.HI UR5, URZ, UR13, UR5 ;  /* 0x0000000dff057299 */ /* 0x000fc40008011605 */
[----:B------:R-:W-:Y:S02]  /*1160*/  UISETP.NE.AND UP2, UPT, UR19, 0x1, UPT ;  /* 0x000000011300788c */ /* 0x000fe4000bf45270 */
[----:B------:R-:W-:Y:S01]  /*1170*/  USEL UR5, UR52, UR5, !UP0 ;  /* 0x0000000534057287 */ /* 0x000fe2000c000000 */
[----:B------:R-:W-:Y:S01]  /*1180*/  UMOV UR10, UR11 ;  /* 0x0000000b000a7c82 */ /* 0x000fe20008000000 */
[----:B------:R-:W-:Y:S02]  /*1190*/  UIMAD.WIDE.U32 UR16, UR23, UR15, URZ ;  /* 0x0000000f171072a5 */ /* 0x000fe4000f8e00ff */
[----:B------:R-:W-:Y:S02]  /*11a0*/  @UP0 USHF.R.U32.HI UR6, URZ, UR13, UR10 ;  /* 0x0000000dff060299 */ /* 0x000fe4000801160a */
[----:B------:R-:W-:Y:S02]  /*11b0*/  UISETP.NE.AND UP0, UPT, UR14, 0x1, UPT ;  /* 0x000000010e00788c */ /* 0x000fe4000bf05270 */
[----:B----4-:R-:W-:-:S02]  /*11c0*/  UIMAD.WIDE.U32 UR10, UR7, UR15, URZ ;  /* 0x0000000f070a72a5 */ /* 0x010fc4000f8e00ff */
[----:B-1----:R-:W-:Y:S01]  /*11d0*/  UIMAD.WIDE.U32 UR12, UR6, UR8, URZ ;  /* 0x00000008060c72a5 */ /* 0x002fe2000f8e00ff */
[----:B------:R-:W-:Y:S02]  /*11e0*/  UMOV UR4, UR17 ;  /* 0x0000001100047c82 */ /* 0x000fe40008000000 */
[----:B------:R-:W-:Y:S02]  /*11f0*/  USHF.R.U32.HI UR4, URZ, UR21, UR4 ;  /* 0x00000015ff047299 */ /* 0x000fe40008011604 */
[----:B------:R-:W-:Y:S02]  /*1200*/  UMOV UR10, UR11 ;  /* 0x0000000b000a7c82 */ /* 0x000fe40008000000 */
[----:B------:R-:W-:Y:S01]  /*1210*/  UMOV UR12, UR13 ;  /* 0x0000000d000c7c82 */ /* 0x000fe20008000000 */
[----:B------:R-:W-:Y:S02]  /*1220*/  @UP0 USHF.R.U32.HI UR7, URZ, UR21, UR10 ;  /* 0x00000015ff070299 */ /* 0x000fe4000801160a */
[----:B------:R-:W-:-:S02]  /*1230*/  USEL UR4, UR23, UR4, !UP0 ;  /* 0x0000000417047287 */ /* 0x000fc4000c000000 */
[----:B------:R-:W-:Y:S02]  /*1240*/  UIMAD.WIDE.U32 UR10, UR7, UR8, URZ ;  /* 0x00000008070a72a5 */ /* 0x000fe4000f8e00ff */
[----:B------:R-:W-:Y:S02]  /*1250*/  @UP2 USHF.R.U32.HI UR6, URZ, UR9, UR12 ;  /* 0x00000009ff062299 */ /* 0x000fe4000801160c */
[----:B------:R-:W-:-:S03]  /*1260*/  UIMAD.WIDE.U32 UR12, UR4, UR8, URZ ;  /* 0x00000008040c72a5 */ /* 0x000fc6000f8e00ff */
[----:B------:R-:W-:Y:S02]  /*1270*/  UMOV UR10, UR11 ;  /* 0x0000000b000a7c82 */ /* 0x000fe40008000000 */
[----:B------:R-:W-:Y:S02]  /*1280*/  @UP2 USHF.R.U32.HI UR7, URZ, UR9, UR10 ;  /* 0x00000009ff072299 */ /* 0x000fe4000801160a */
[----:B------:R-:W-:Y:S02]  /*1290*/  UIMAD UR10, UR6, UR19, URZ ;  /* 0x00000013060a72a4 */ /* 0x000fe4000f8e02ff */
[----:B------:R-:W-:-:S04]  /*12a0*/  UIMAD UR7, UR7, UR19, URZ ;  /* 0x00000013070772a4 */ /* 0x000fc8000f8e02ff */
[----:B------:R-:W-:-:S03]  /*12b0*/  UISETP.GE.AND UP0, UPT, UR4, UR7, UPT ;  /* 0x000000070400728c */ /* 0x000fc6000bf06270 */
[----:B------:R-:W-:Y:S01]  /*12c0*/  UMOV UR7, UR13 ;  /* 0x0000000d00077c82 */ /* 0x000fe20008000000 */
[----:B------:R-:W-:Y:S02]  /*12d0*/  UISETP.GE.OR UP0, UPT, UR5, UR10, UP0 ;  /* 0x0000000a0500728c */ /* 0x000fe40008706670 */
[----:B------:R-:W-:Y:S02]  /*12e0*/  UIMAD.WIDE.U32 UR10, UR5, UR8, URZ ;  /* 0x00000008050a72a5 */ /* 0x000fe4000f8e00ff */
[----:B------:R-:W-:Y:S02]  /*12f0*/  USHF.R.U32.HI UR7, URZ, UR9, UR7 ;  /* 0x00000009ff077299 */ /* 0x000fe40008011607 */
[----:B------:R-:W-:Y:S02]  /*1300*/  UIADD3 UR10, UPT, UPT, -UR4, URZ, URZ ;  /* 0x000000ff040a7290 */ /* 0x000fe4000fffe1ff */
[----:B------:R-:W-:Y:S02]  /*1310*/  USEL UR7, UR4, UR7, !UP2 ;  /* 0x0000000704077287 */ /* 0x000fe4000d000000 */
[----:B------:R-:W-:Y:S01]  /*1320*/  UIMAD UR10, UR14, UR10, UR23 ;  /* 0x0000000a0e0a72a4 */ /* 0x000fe2000f8e0217 */
[----:B------:R-:W-:Y:S01]  /*1330*/  @!UP0 UMOV UR8, UR11 ;  /* 0x0000000b00088c82 */ /* 0x000fe20008000000 */
[----:B------:R-:W-:-:S02]  /*1340*/  UIADD3 UR11, UPT, UPT, -UR5, URZ, URZ ;  /* 0x000000ff050b7290 */ /* 0x000fc4000fffe1ff */
[----:B------:R-:W-:Y:S02]  /*1350*/  @!UP0 USHF.R.U32.HI UR8, URZ, UR9, UR8 ;  /* 0x00000009ff088299 */ /* 0x000fe40008011608 */
[----:B------:R-:W-:Y:S02]  /*1360*/  UIADD3 UR9, UPT, UPT, -UR7, URZ, URZ ;  /* 0x000000ff07097290 */ /* 0x000fe4000fffe1ff */
[----:B------:R-:W-:Y:S02]  /*1370*/  @!UP0 USEL UR8, UR5, UR8, !UP2 ;  /* 0x0000000805088287 */ /* 0x000fe4000d000000 */
[----:B------:R-:W-:Y:S02]  /*1380*/  UIMAD UR9, UR19, UR9, UR4 ;  /* 0x00000009130972a4 */ /* 0x000fe4000f8e0204 */
[----:B------:R-:W-:Y:S02]  /*1390*/  @!UP0 UIADD3 UR7, UPT, UPT, UR7, -UR8, URZ ;  /* 0x8000000807078290 */ /* 0x000fe4000fffe0ff */
[----:B------:R-:W-:-:S02]  /*13a0*/  @!UP0 UIMAD UR6, UR9, UR6, UR8 ;  /* 0x00000006090682a4 */ /* 0x000fc4000f8e0208 */
[----:B------:R-:W-:Y:S02]  /*13b0*/  @!UP0 UIMAD UR4, UR7, UR19, UR5 ;  /* 0x00000013070482a4 */ /* 0x000fe4000f8e0205 */
[----:B------:R-:W-:Y:S02]  /*13c0*/  UIMAD UR52, UR20, UR11, UR52 ;  /* 0x0000000b143472a4 */ /* 0x000fe4000f8e0234 */
[----:B------:R-:W-:Y:S01]  /*13d0*/  UIMAD UR23, UR4, UR14, UR10 ;  /* 0x0000000e041772a4 */ /* 0x000fe2000f8e020a */
[----:B------:R-:W-:Y:S02]  /*13e0*/  @!UP0 UMOV UR5, UR6 ;  /* 0x0000000600058c82 */ /* 0x000fe40008000000 */
[----:B------:R-:W-:-:S12]  /*13f0*/  UIMAD UR52, UR5, UR20, UR52 ;  /* 0x00000014053472a4 */ /* 0x000fd8000f8e0234 */
.L_x_18:
[----:B------:R-:W-:-:S09]  /*1400*/  UISETP.NE.AND UP0, UPT, UR22, 0x1, UPT ;  /* 0x000000011600788c */ /* 0x000fd2000bf05270 */
[----:B------:R-:W-:Y:S05]  /*1410*/  BRA.U UP0, `(.L_x_19) ;  /* 0x0000000100407547 */ /* 0x000fea000b800000 */
[----:B------:R-:W1:Y:S01]  /*1420*/  LDCU.128 UR8, c[0x0][0xc10] ;  /* 0x00018200ff0877ac */ /* 0x000e620008000c00 */
[----:B------:R-:W2:Y:S01]  /*1430*/  LDCU UR12, c[0x0][0xc0c] ;  /* 0x00018180ff0c77ac */ /* 0x000ea20008000800 */
[----:B------:R-:W3:Y:S01]  /*1440*/  LDCU UR13, c[0x0][0xc20] ;  /* 0x00018400ff0d77ac */ /* 0x000ee20008000800 */
[----:B-1----:R-:W-:Y:S02]  /*1450*/  UIMAD.WIDE.U32 UR4, UR52, UR8, URZ ;  /* 0x00000008340472a5 */ /* 0x002fe4000f8e00ff */
[----:B------:R-:W-:Y:S02]  /*1460*/  UIMAD.WIDE.U32 UR6, UR23, UR11, URZ ;  /* 0x0000000b170672a5 */ /* 0x000fe4000f8e00ff */
[----:B--2---:R-:W-:Y:S02]  /*1470*/  UISETP.NE.AND UP0, UPT, UR12, 0x1, UPT ;  /* 0x000000010c00788c */ /* 0x004fe4000bf05270 */
[----:B------:R-:W-:-:S03]  /*1480*/  USHF.R.U32.HI UR5, URZ, UR9, UR5 ;  /* 0x00000009ff057299 */ /* 0x000fc60008011605 */
[----:B------:R-:W-:Y:S01]  /*1490*/  UMOV UR4, UR7 ;  /* 0x0000000700047c82 */ /* 0x000fe20008000000 */
[----:B------:R-:W-:Y:S02]  /*14a0*/  USEL UR5, UR52, UR5, !UP0 ;  /* 0x0000000534057287 */ /* 0x000fe4000c000000 */
[----:B------:R-:W-:Y:S02]  /*14b0*/  UISETP.NE.AND UP0, UPT, UR10, 0x1, UPT ;  /* 0x000000010a00788c */ /* 0x000fe4000bf05270 */
[----:B---3--:R-:W-:-:S04]  /*14c0*/  USHF.R.U32.HI UR4, URZ, UR13, UR4 ;  /* 0x0000000dff047299 */ /* 0x008fc80008011604 */
[----:B------:R-:W-:-:S04]  /*14d0*/  USEL UR4, UR23, UR4, !UP0 ;  /* 0x0000000417047287 */ /* 0x000fc8000c000000 */
[----:B------:R-:W-:Y:S02]  /*14e0*/  UIADD3 UR6, UPT, UPT, UR5, -UR4, URZ ;  /* 0x8000000405067290 */ /* 0x000fe4000fffe0ff */
[----:B------:R-:W-:Y:S02]  /*14f0*/  UIADD3 UR4, UPT, UPT, -UR5, UR4, URZ ;  /* 0x0000000405047290 */ /* 0x000fe4000fffe1ff */
[----:B------:R-:W-:Y:S02]  /*1500*/  UIMAD UR23, UR6, UR10, UR23 ;  /* 0x0000000a061772a4 */ /* 0x000fe4000f8e0217 */
[----:B------:R-:W-:-:S12]  /*1510*/  UIMAD UR52, UR4, UR12, UR52 ;  /* 0x0000000c043472a4 */ /* 0x000fd8000f8e0234 */
.L_x_19:
[----:B------:R-:W-:Y:S01]  /*1520*/  UISETP.NE.AND UP0, UPT, UR18, 0x2, UPT ;  /* 0x000000021200788c */ /* 0x000fe2000bf05270 */
[----:B------:R-:W-:Y:S09]  /*1530*/  BRA.U !UP6, `(.L_x_20) ;  /* 0x000000010e0c7547 */ /* 0x000ff2000b800000 */
[----:B------:R-:W-:Y:S01]  /*1540*/  UCGABAR_WAIT ;  /* 0x0000000000007dc7 */ /* 0x000fe20008000000 */
[----:B------:R-:W-:Y:S01]  /*1550*/  CCTL.IVALL ;  /* 0x00000000ff00798f */ /* 0x000fe20002000000 */
[----:B------:R-:W-:Y:S05]  /*1560*/  BRA `(.L_x_21) ;  /* 0x0000000000047947 */ /* 0x000fea0003800000 */
.L_x_20:
[----:B------:R-:W-:Y:S06]  /*1570*/  BAR.SYNC.DEFER_BLOCKING 0x0 ;  /* 0x0000000000007b1d */ /* 0x000fec0000010000 */
.L_x_21:
[----:B------:R-:W-:Y:S05]  /*1580*/  BRA.U UP0, `(.L_x_22) ;  /* 0x0000001d00907547 */ /* 0x000fea000b800000 */
[----:B------:R-:W1:Y:S01]  /*1590*/  LDCU UR5, c[0x0][0x388] ;  /* 0x00007100ff0577ac */ /* 0x000e620008000800 */
[----:B------:R-:W-:Y:S01]  /*15a0*/  PLOP3.LUT P1, PT, PT, PT, UP3, 0x80, 0x8 ;  /* 0x000000000008781c */ /* 0x000fe20003f2f038 */
[----:B------:R-:W-:Y:S01]  /*15b0*/  IMAD.MOV.U32 R3, RZ, RZ, 0x1 ;  /* 0x00000001ff037424 */ /* 0x000fe200078e00ff */
[----:B------:R-:W-:Y:S01]  /*15c0*/  ISETP.EQ.OR P2, PT, R0, RZ, P3 ;  /* 0x000000ff0000720c */ /* 0x000fe20001f42670 */
[----:B------:R-:W2:Y:S01]  /*15d0*/  LDCU UR8, c[0x0][0x38c] ;  /* 0x00007180ff0877ac */ /* 0x000ea20008000800 */
[----:B------:R-:W-:Y:S01]  /*15e0*/  PLOP3.LUT P1, PT, P1, PT, PT, 0x8, 0x80 ;  /* 0x000000000080781c */ /* 0x000fe20000f2e170 */
[----:B------:R-:W-:Y:S01]  /*15f0*/  IMAD.MOV.U32 R2, RZ, RZ, RZ ;  /* 0x000000ffff027224 */ /* 0x000fe200078e00ff */
[----:B------:R-:W3:Y:S01]  /*1600*/  LDCU.64 UR6, c[0x0][0x390] ;  /* 0x00007200ff0677ac */ /* 0x000ee20008000a00 */
[----:B------:R-:W-:Y:S02]  /*1610*/  UISETP.NE.AND UP1, UPT, UR18, URZ, UPT ;  /* 0x000000ff1200728c */ /* 0x000fe4000bf25270 */
[----:B------:R-:W-:Y:S01]  /*1620*/  USEL UR37, URZ, 0x1, UP5 ;  /* 0x00000001ff257887 */ /* 0x000fe2000a800000 */
[----:B------:R-:W4:Y:S01]  /*1630*/  LDCU UR55, c[0x0][0x370] ;  /* 0x00006e00ff3777ac */ /* 0x000f220008000800 */
[----:B-1----:R-:W-:Y:S01]  /*1640*/  UIADD3 UR5, UPT, UPT, UR5, 0x3f, URZ ;  /* 0x0000003f05057890 */ /* 0x002fe2000fffe0ff */
[----:B------:R-:W1:Y:S03]  /*1650*/  LDCU.64 UR44, c[0x0][0x348] ;  /* 0x00006900ff2c77ac */ /* 0x000e660008000a00 */
[----:B------:R-:W-:Y:S01]  /*1660*/  USHF.R.S32.HI UR4, URZ, 0x1f, UR5 ;  /* 0x0000001fff047899 */ /* 0x000fe20008011405 */
[----:B------:R-:W1:Y:S03]  /*1670*/  LDCU UR54, c[0x0][0x374] ;  /* 0x00006e80ff3677ac */ /* 0x000e660008000800 */
[----:B------:R-:W-:-:S02]  /*1680*/  ULEA.HI UR4, UR4, UR5, URZ, 0x6 ;  /* 0x0000000504047291 */ /* 0x000fc4000f8f30ff */
[----:B------:R-:W-:Y:S02]  /*1690*/  USEL UR37, UR37, 0x2, UP1 ;  /* 0x0000000225257887 */ /* 0x000fe40008800000 */
[----:B------:R-:W-:Y:S01]  /*16a0*/  USHF.R.S32.HI UR4, URZ, 0x6, UR4 ;  /* 0x00000006ff047899 */ /* 0x000fe20008011404 */
[----:B------:R-:W-:Y:S01]  /*16b0*/  UMOV UR30, URZ ;  /* 0x000000ff001e7c82 */ /* 0x000fe20008000000 */
[----:B------:R-:W-:Y:S02]  /*16c0*/  UMOV UR31, URZ ;  /* 0x000000ff001f7c82 */ /* 0x000fe40008000000 */
[----:B--2---:R-:W-:Y:S01]  /*16d0*/  UIMAD UR4, UR4, UR8, URZ ;  /* 0x00000008040472a4 */ /* 0x004fe2000f8e02ff */
[----:B------:R-:W-:-:S03]  /*16e0*/  UMOV UR43, URZ ;  /* 0x000000ff002b7c82 */ /* 0x000fc60008000000 */
[----:B---3--:R-:W-:-:S04]  /*16f0*/  UIMAD UR4, UR4, UR6, URZ ;  /* 0x00000006040472a4 */ /* 0x008fc8000f8e02ff */
[----:B------:R-:W-:-:S04]  /*1700*/  UIMAD UR56, UR4, UR7, URZ ;  /* 0x00000007043872a4 */ /* 0x000fc8000f8e02ff */
[----:B------:R-:W-:Y:S02]  /*1710*/  UISETP.NE.AND UP2, UPT, UR56, URZ, UPT ;  /* 0x000000ff3800728c */ /* 0x000fe4000bf45270 */
[----:B------:R-:W-:-:S04]  /*1720*/  UISETP.LT.U32.AND UP0, UPT, UR56, 0xd, UPT ;  /* 0x0000000d3800788c */ /* 0x000fc8000bf01070 */
[----:B------:R-:W-:-:S04]  /*1730*/  USEL UR4, UR56, 0xd, UP0 ;  /* 0x0000000d38047887 */ /* 0x000fc80008000000 */
[----:B------:R-:W-:Y:S02]  /*1740*/  UIADD3 UR5, UPT, UPT, UR4, -0x1, URZ ;  /* 0xffffffff04057890 */ /* 0x000fe4000fffe0ff */
[----:B------:R-:W-:Y:S02]  /*1750*/  @!UP2 UIADD3 UR5, UPT, UPT, UR4, URZ, URZ ;  /* 0x000000ff0405a290 */ /* 0x000fe4000fffe0ff */
[----:B------:R-:W-:Y:S02]  /*1760*/  UIADD3 UR53, UPT, UPT, UR56, -UR4, URZ ;  /* 0x8000000438357290 */ /* 0x000fe4000fffe0ff */
[----:B-1--4-:R-:W-:-:S12]  /*1770*/  UIADD3 UR57, UPT, UPT, UR5, 0x1, URZ ;  /* 0x0000000105397890 */ /* 0x012fd8000fffe0ff */
.L_x_40:
[----:B------:R-:W1:Y:S01]  /*1780*/  S2UR UR29, SR_CgaCtaId ;  /* 0x00000000001d79c3 */ /* 0x000e620000008800 */
[----:B------:R-:W-:Y:S01]  /*1790*/  UMOV UR4, 0x400 ;  /* 0x0000040000047882 */ /* 0x000fe20000000000 */
[----:B------:R-:W-:Y:S01]  /*17a0*/  SHF.L.U32 R0, R3, 0x1f, RZ ;  /* 0x0000001f03007819 */ /* 0x000fe200000006ff */
[----:B------:R-:W-:Y:S02]  /*17b0*/  UISETP.NE.AND UP0, UPT, UR56, URZ, UPT ;  /* 0x000000ff3800728c */ /* 0x000fe4000bf05270 */
[----:B------:R-:W-:Y:S02]  /*17c0*/  USHF.L.U32 UR48, UR52, 0x6, URZ ;  /* 0x0000000634307899 */ /* 0x000fe400080006ff */
[----:B------:R-:W-:Y:S01]  /*17d0*/  USHF.L.U32 UR18, UR23, 0x6, URZ ;  /* 0x0000000617127899 */ /* 0x000fe200080006ff */
[----:B------:R-:W-:Y:S01]  /*17e0*/  UMOV UR27, URZ ;  /* 0x000000ff001b7c82 */ /* 0x000fe20008000000 */
[----:B------:R-:W-:Y:S01]  /*17f0*/  UMOV UR22, URZ ;  /* 0x000000ff00167c82 */ /* 0x000fe20008000000 */
[----:B------:R-:W-:Y:S01]  /*1800*/  UMOV UR21, URZ ;  /* 0x000000ff00157c82 */ /* 0x000fe20008000000 */
[----:B------:R-:W-:Y:S01]  /*1810*/  UMOV UR20, URZ ;  /* 0x000000ff00147c82 */ /* 0x000fe20008000000 */
[----:B-1----:R-:W-:-:S04]  /*1820*/  ULEA UR29, UR29, UR4, 0x18 ;  /* 0x000000041d1d7291 */ /* 0x002fc8000f8ec0ff */
[----:B------:R-:W-:-:S09]  /*1830*/  ULEA UR4, UR30, UR29, 0x3 ;  /* 0x0000001d1e047291 */ /* 0x000fd2000f8e18ff */
[----:B------:R1:W2:Y:S01]  /*1840*/  SYNCS.PHASECHK.TRANS64.TRYWAIT P0, [UR4+0x68], R0 ;  /* 0x00006800ff0075a7 */ /* 0x0002a20008001104 */
[----:B------:R-:W-:Y:S05]  /*1850*/  BRA.U !UP0, `(.L_x_23) ;  /* 0x0000000508a87547 */ /* 0x000fea000b800000 */
[----:B------:R-:W3:Y:S01]  /*1860*/  LDCU.128 UR12, c[0x0][0x480] ;  /* 0x00009000ff0c77ac */ /* 0x000ee20008000c00 */
[----:B------:R-:W4:Y:S01]  /*1870*/  LDCU.128 UR8, c[0x0][0x490] ;  /* 0x00009200ff0877ac */ /* 0x000f220008000c00 */
[----:B------:R-:W1:Y:S01]  /*1880*/  LDCU.64 UR20, c[0x0][0x4c0] ;  /* 0x00009800ff1477ac */ /* 0x000e620008000a00 */
[----:B------:R-:W1:Y:S01]  /*1890*/  LDCU.64 UR16, c[0x0][0x4f0] ;  /* 0x00009e00ff1077ac */ /* 0x000e620008000a00 */
[----:B------:R-:W1:Y:S01]  /*18a0*/  LDCU UR19, c[0x0][0x4c8] ;  /* 0x00009900ff1377ac */ /* 0x000e620008000800 */
[----:B---3--:R-:W-:Y:S02]  /*18b0*/  UIMAD.WIDE.U32 UR4, UR48, UR13, URZ ;  /* 0x0000000d300472a5 */ /* 0x008fe4000f8e00ff */
[----:B------:R-:W-:Y:S02]  /*18c0*/  UISETP.NE.AND UP0, UPT, UR12, 0x1, UPT ;  /* 0x000000010c00788c */ /* 0x000fe4000bf05270 */
[----:B------:R-:W-:Y:S01]  /*18d0*/  USHF.R.U32.HI UR5, URZ, UR14, UR5 ;  /* 0x0000000eff057299 */ /* 0x000fe20008011605 */
[----:B------:R-:W3:Y:S03]  /*18e0*/  LDCU UR52, c[0x0][0x38c] ;  /* 0x00007180ff3477ac */ /* 0x000ee60008000800 */
[----:B------:R-:W-:-:S02]  /*18f0*/  USEL UR5, UR48, UR5, !UP0 ;  /* 0x0000000530057287 */ /* 0x000fc4000c000000 */
[----:B------:R-:W-:Y:S02]  /*1900*/  UISETP.NE.AND UP0, UPT, UR15, 0x1, UPT ;  /* 0x000000010f00788c */ /* 0x000fe4000bf05270 */
[----:B----4-:R-:W-:Y:S01]  /*1910*/  UIMAD.WIDE.U32 UR6, UR5, UR8, URZ ;  /* 0x00000008050672a5 */ /* 0x010fe2000f8e00ff */
[----:B------:R-:W4:Y:S01]  /*1920*/  LDCU UR8, c[0x0][0x4a0] ;  /* 0x00009400ff0877ac */ /* 0x000f220008000800 */
[----:B------:R-:W1:Y:S05]  /*1930*/  LDCU UR23, c[0x0][0x4cc] ;  /* 0x00009980ff1777ac */ /* 0x000e6a0008000800 */
[----:B------:R-:W-:Y:S01]  /*1940*/  UMOV UR4, UR7 ;  /* 0x0000000700047c82 */ /* 0x000fe20008000000 */
[----:B------:R-:W1:Y:S01]  /*1950*/  LDCU.64 UR40, c[0x0][0x390] ;  /* 0x00007200ff2877ac */ /* 0x000e620008000a00 */
[----:B------:R-:W-:Y:S01]  /*1960*/  USHF.R.U32.HI UR4, URZ, UR9, UR4 ;  /* 0x00000009ff047299 */ /* 0x000fe20008011604 */
[----:B------:R-:W1:Y:S03]  /*1970*/  LDCU UR9, c[0x0][0x4ec] ;  /* 0x00009d80ff0977ac */ /* 0x000e660008000800 */
[----:B------:R-:W-:-:S02]  /*1980*/  USEL UR4, UR5, UR4, !UP0 ;  /* 0x0000000405047287 */ /* 0x000fc4000c000000 */
[----:B------:R-:W-:Y:S02]  /*1990*/  UISETP.NE.AND UP0, UPT, UR10, 0x1, UPT ;  /* 0x000000010a00788c */ /* 0x000fe4000bf05270 */
[----:B------:R-:W-:Y:S01]  /*19a0*/  UIMAD.WIDE.U32 UR6, UR4, UR11, URZ ;  /* 0x0000000b040672a5 */ /* 0x000fe2000f8e00ff */
[----:B------:R-:W1:Y:S01]  /*19b0*/  LDCU.64 UR24, c[0x0][0x4d0] ;  /* 0x00009a00ff1877ac */ /* 0x000e620008000a00 */
[----:B------:R-:W-:-:S05]  /*19c0*/  UIADD3 UR43, UPT, UPT, UR57, UR31, URZ ;  /* 0x0000001f392b7290 */ /* 0x000fca000fffe0ff */
[----:B------:R-:W-:Y:S01]  /*19d0*/  UMOV UR6, UR7 ;  /* 0x0000000700067c82 */ /* 0x000fe20008000000 */
[----:B------:R-:W-:Y:S02]  /*19e0*/  UIADD3 UR7, UPT, UPT, -UR4, URZ, URZ ;  /* 0x000000ff04077290 */ /* 0x000fe4000fffe1ff */
[----:B----4-:R-:W-:Y:S02]  /*19f0*/  USHF.R.U32.HI UR6, URZ, UR8, UR6 ;  /* 0x00000008ff067299 */ /* 0x010fe40008011606 */
[----:B------:R-:W-:Y:S02]  /*1a00*/  UIADD3 UR8, UPT, UPT, -UR5, URZ, URZ ;  /* 0x000000ff05087290 */ /* 0x000fe4000fffe1ff */
[----:B------:R-:W-:Y:S02]  /*1a10*/  USEL UR14, UR4, UR6, !UP0 ;  /* 0x00000006040e7287 */ /* 0x000fe4000c000000 */
[----:B------:R-:W-:Y:S02]  /*1a20*/  UIMAD UR7, UR15, UR7, UR5 ;  /* 0x000000070f0772a4 */ /* 0x000fe4000f8e0205 */
[----:B------:R-:W-:-:S02]  /*1a30*/  UIADD3 UR6, UPT, UPT, -UR14, URZ, URZ ;  /* 0x000000ff0e067290 */ /* 0x000fc4000fffe1ff */
[----:B------:R-:W-:Y:S02]  /*1a40*/  UIMAD UR8, UR12, UR8, UR48 ;  /* 0x000000080c0872a4 */ /* 0x000fe4000f8e0230 */
[----:B------:R-:W-:Y:S02]  /*1a50*/  UIMAD UR13, UR10, UR6, UR4 ;  /* 0x000000060a0d72a4 */ /* 0x000fe4000f8e0204 */
[----:B-1----:R-:W-:Y:S02]  /*1a60*/  UIMAD UR11, UR8, UR20, UR9 ;  /* 0x00000014080b72a4 */ /* 0x002fe4000f8e0209 */
[----:B------:R-:W-:Y:S01]  /*1a70*/  UIMAD UR12, UR7, UR21, UR16 ;  /* 0x00000015070c72a4 */ /* 0x000fe2000f8e0210 */
[----:B------:R-:W1:Y:S02]  /*1a80*/  LDCU.64 UR4, c[0x0][0x4f8] ;  /* 0x00009f00ff0477ac */ /* 0x000e640008000a00 */
[----:B------:R-:W4:Y:S01]  /*1a90*/  LDCU UR6, c[0x0][0x500] ;  /* 0x0000a000ff0677ac */ /* 0x000f220008000800 */
[----:B------:R-:W-:Y:S01]  /*1aa0*/  UIMAD UR13, UR13, UR19, UR17 ;  /* 0x000000130d0d72a4 */ /* 0x000fe2000f8e0211 */
[----:B------:R-:W-:Y:S01]  /*1ab0*/  UMOV UR27, URZ ;  /* 0x000000ff001b7c82 */ /* 0x000fe20008000000 */
[----:B------:R-:W-:Y:S01]  /*1ac0*/  UMOV UR7, UR30 ;  /* 0x0000001e00077c82 */ /* 0x000fe20008000000 */
[----:B------:R-:W-:Y:S01]  /*1ad0*/  UMOV UR20, URZ ;  /* 0x000000ff00147c82 */ /* 0x000fe20008000000 */
[----:B------:R-:W-:Y:S01]  /*1ae0*/  UMOV UR21, URZ ;  /* 0x000000ff00157c82 */ /* 0x000fe20008000000 */
[----:B---3--:R-:W-:-:S07]  /*1af0*/  UMOV UR22, URZ ;  /* 0x000000ff00167c82 */ /* 0x008fce0008000000 */
.L_x_29:
[----:B------:R-:W-:Y:S01]  /*1b00*/  @!P3 MOV R4, 0x4000 ;  /* 0x000040000004b802 */ /* 0x000fe20000000f00 */
[----:B------:R-:W-:Y:S01]  /*1b10*/  ULEA UR9, UR7, UR29, 0x3 ;  /* 0x0000001d07097291 */ /* 0x000fe2000f8e18ff */
[----:B--2---:R-:W-:Y:S11]  /*1b20*/  @P0 BRA `(.L_x_24) ;  /* 0x00000000000c0947 */ /* 0x004ff60003800000 */
[----:B------:R-:W-:Y:S04]  /*1b30*/  SHF.L.U32 R5, R3, 0x1f, RZ ;  /* 0x0000001f03057819 */ /* 0x000fe800000006ff */
[----:B------:R-:W2:Y:S02]  /*1b40*/  SYNCS.PHASECHK.TRANS64.TRYWAIT P0, [UR9+0x68], R5 ;  /* 0x00006805ff0075a7 */ /* 0x000ea40008001109 */
[----:B--2---:R-:W-:Y:S05]  /*1b50*/  @!P0 BRA `(.L_x_25) ;  /* 0x0000006400548947 */ /* 0x004fea0003800000 */
.L_x_24:
[----:B------:R3:W-:Y:S01]  /*1b60*/  @!P3 SYNCS.ARRIVE.TRANS64 RZ, [UR9], R4 ;  /* 0x00000004ffffb9a7 */ /* 0x0007e20008000009 */
[----:B------:R-:W-:Y:S04]  /*1b70*/  ULOP3.LUT UR8, UR37, 0x2, URZ, 0xfc, !UPT ;  /* 0x0000000225087892 */ /* 0x000fe8000f8efcff */
[----:B------:R-:W-:Y:S09]  /*1b80*/  UISETP.NE.AND UP0, UPT, UR8, 0x2, UPT ;  /* 0x000000020800788c */ /* 0x000ff2000bf05270 */
[----:B------:R-:W-:Y:S05]  /*1b90*/  BRA.U UP0, `(.L_x_26) ;  /* 0x0000000100047547 */ /* 0x000fea000b800000 */
[----:B-1--4-:R-:W-:Y:S05]  /*1ba0*/  BPT.TRAP 0x1 ;  /* 0x000000040000795c */ /* 0x012fea0000300000 */
.L_x_26:
[----:B------:R-:W-:Y:S04]  /*1bb0*/  BSSY.RECONVERGENT B0, `(.L_x_27) ;  /* 0x0000003000007945 */ /* 0x000fe80003800200 */
[----:B------:R-:W-:Y:S05]  /*1bc0*/  @P2 BRA `(.L_x_28) ;  /* 0x0000000000042947 */ /* 0x000fea0003800000 */
[----:B-1--4-:R-:W-:Y:S05]  /*1bd0*/  BPT.TRAP 0x1 ;  /* 0x000000040000795c */ /* 0x012fea0000300000 */
.L_x_28:
[----:B-1--4-:R-:W-:Y:S05]  /*1be0*/  BSYNC.RECONVERGENT B0 ;  /* 0x0000000000007941 */ /* 0x012fea0003800200 */
.L_x_27:
[----:B------:R-:W-:Y:S02]  /*1bf0*/  UIADD3 UR8, UPT, UPT, UR7, 0x1, URZ ;  /* 0x0000000107087890 */ /* 0x000fe4000fffe0ff */
[----:B------:R-:W-:Y:S02]  /*1c00*/  UIMAD UR16, UR20, UR23, UR4 ;  /* 0x00000017141072a4 */ /* 0x000fe4000f8e0204 */
[----:B------:R-:W-:Y:S02]  /*1c10*/  UISETP.NE.AND UP0, UPT, UR8, 0xd, UPT ;  /* 0x0000000d0800788c */ /* 0x000fe4000bf05270 */
[----:B------:R-:W-:Y:S02]  /*1c20*/  UIMAD UR15, UR21, UR24, UR5 ;  /* 0x00000018150f72a4 */ /* 0x000fe4000f8e0205 */
[----:B------:R-:W-:Y:S02]  /*1c30*/  USEL UR10, URZ, 0x1, UP0 ;  /* 0x00000001ff0a7887 */ /* 0x000fe40008000000 */
[----:B------:R-:W-:Y:S02]  /*1c40*/  USEL UR30, UR8, URZ, UP0 ;  /* 0x000000ff081e7287 */ /* 0x000fe40008000000 */
[----:B------:R-:W-:Y:S02]  /*1c50*/  ULEA UR17, UR7, UR42, 0xc ;  /* 0x0000002a07117291 */ /* 0x000fe4000f8e60ff */
[----:B------:R-:W-:Y:S01]  /*1c60*/  ULEA UR8, UR30, UR29, 0x3 ;  /* 0x0000001d1e087291 */ /* 0x000fe2000f8e18ff */
[----:B------:R-:W-:Y:S01]  /*1c70*/  LOP3.LUT R3, R3, UR10, RZ, 0x3c, !PT ;  /* 0x0000000a03037c12 */ /* 0x000fe2000f8e3cff */
[----:B------:R-:W-:Y:S02]  /*1c80*/  ULEA UR15, UR15, UR16, 0x5 ;  /* 0x000000100f0f7291 */ /* 0x000fe4000f8e28ff */
[----:B------:R-:W-:Y:S01]  /*1c90*/  UIADD3 UR34, UP1, UPT, UR44, 0x80, URZ ;  /* 0x000000802c227890 */ /* 0x000fe2000ff3e0ff */
[----:B--2---:R-:W-:Y:S01]  /*1ca0*/  SHF.L.U32 R0, R3, 0x1f, RZ ;  /* 0x0000001f03007819 */ /* 0x004fe200000006ff */
[----:B------:R-:W-:Y:S02]  /*1cb0*/  USHF.L.U32 UR10, UR27, 0x6, URZ ;  /* 0x000000061b0a7899 */ /* 0x000fe400080006ff */
[----:B------:R-:W-:Y:S01]  /*1cc0*/  UIADD3.X UR35, UPT, UPT, URZ, UR45, URZ, UP1, !UPT ;  /* 0x0000002dff237290 */ /* 0x000fe20008ffe4ff */
[----:B------:R1:W2:Y:S01]  /*1cd0*/  SYNCS.PHASECHK.TRANS64.TRYWAIT P0, [UR8+0x68], R0 ;  /* 0x00006800ff0075a7 */ /* 0x0002a20008001108 */
[----:B------:R-:W-:Y:S02]  /*1ce0*/  ULEA UR8, UR7, UR29, 0xd ;  /* 0x0000001d07087291 */ /* 0x000fe4000f8e68ff */
[----:B------:R-:W-:Y:S02]  /*1cf0*/  UIMAD UR7, UR22, UR25, UR6 ;  /* 0x00000019160772a4 */ /* 0x000fe4000f8e0206 */
[----:B------:R-:W-:Y:S02]  /*1d00*/  UIADD3 UR8, UPT, UPT, UR8, 0x3400, URZ ;  /* 0x0000340008087890 */ /* 0x000fe4000fffe0ff */
[----:B------:R-:W-:Y:S02]  /*1d10*/  ULEA UR7, UR7, UR15, 0xa ;  /* 0x0000000f07077291 */ /* 0x000fe4000f8e50ff */
[----:B------:R-:W-:Y:S02]  /*1d20*/  UIADD3 UR32, UP0, UPT, UR44, 0x200, URZ ;  /* 0x000002002c207890 */ /* 0x000fe4000ff1e0ff */
[----:B------:R-:W-:Y:S02]  /*1d30*/  UPRMT UR7, UR7, 0x5410, URZ ;  /* 0x0000541007077896 */ /* 0x000fe400080000ff */
[----:B------:R-:W-:Y:S02]  /*1d40*/  ULEA UR17, UR17, UR29, 0x1 ;  /* 0x0000001d11117291 */ /* 0x000fe4000f8e08ff */
[----:B------:R-:W-:Y:S02]  /*1d50*/  UIADD3.X UR33, UPT, UPT, URZ, UR45, URZ, UP0, !UPT ;  /* 0x0000002dff217290 */ /* 0x000fe400087fe4ff */
[----:B------:R-:W-:Y:S02]  /*1d60*/  ULOP3.LUT UR19, UR38, UR10, URZ, 0xfc, !UPT ;  /* 0x0000000a26137292 */ /* 0x000fe4000f8efcff */
[----:B------:R-:W-:Y:S01]  /*1d70*/  UIADD3 UR16, UPT, UPT, UR17, 0x1d400, URZ ;  /* 0x0001d40011107890 */ /* 0x000fe2000fffe0ff */
[----:B------:R4:W-:Y:S01]  /*1d80*/  UTMALDG.5D.IM2COL [UR8], [UR34], UR7 ;  /* 0x00000008220073b4 */ /* 0x0009e20008060007 */
[----:B------:R-:W-:Y:S02]  /*1d90*/  UIADD3 UR36, UPT, UPT, UR20, 0x1, URZ ;  /* 0x0000000114247890 */ /* 0x000fe4000fffe0ff */
[----:B------:R-:W-:Y:S02]  /*1da0*/  UIADD3 UR28, UPT, UPT, UR21, 0x1, URZ ;  /* 0x00000001151c7890 */ /* 0x000fe4000fffe0ff */
[----:B------:R-:W-:Y:S02]  /*1db0*/  UISETP.NE.AND UP2, UPT, UR36, UR52, UPT ;  /* 0x000000342400728c */ /* 0x000fe4000bf45270 */
[----:B------:R-:W-:Y:S02]  /*1dc0*/  UIADD3 UR26, UPT, UPT, UR22, 0x1, URZ ;  /* 0x00000001161a7890 */ /* 0x000fe4000fffe0ff */
[----:B------:R-:W-:Y:S01]  /*1dd0*/  UIADD3 UR31, UPT, UPT, UR31, 0x1, URZ ;  /* 0x000000011f1f7890 */ /* 0x000fe2000fffe0ff */
[----:B------:R-:W-:Y:S01]  /*1de0*/  UMOV UR49, 0x30000 ;  /* 0x0003000000317882 */ /* 0x000fe20000000000 */
[----:B------:R-:W-:Y:S01]  /*1df0*/  UMOV UR46, 0x0 ;  /* 0x00000000002e7882 */ /* 0x000fe20000000000 */
[----:B------:R-:W-:Y:S01]  /*1e00*/  UMOV UR47, 0x10000000 ;  /* 0x10000000002f7882 */ /* 0x000fe20000000000 */
[----:B------:R-:W-:Y:S03]  /*1e10*/  UMOV UR17, UR9 ;  /* 0x0000000900117c82 */ /* 0x000fe60008000000 */
[----:B------:R-:W-:Y:S01]  /*1e20*/  @UP2 UIADD3 UR28, UPT, UPT, UR21, URZ, URZ ;  /* 0x000000ff151c2290 */ /* 0x000fe2000fffe0ff */
[----:B------:R3:W-:Y:S03]  /*1e30*/  UTMALDG.5D.MULTICAST [UR16], [UR32], UR49, desc[UR46] ;  /* 0x00002e10200073b4 */ /* 0x0007e60008021831 */
[----:B------:R-:W-:Y:S11]  /*1e40*/  UISETP.NE.AND UP1, UPT, UR28, UR40, UPT ;  /* 0x000000281c00728c */ /* 0x000ff6000bf25270 */
[----:B------:R-:W-:Y:S04]  /*1e50*/  @UP1 UIADD3 UR26, UPT, UPT, UR22, URZ, URZ ;  /* 0x000000ff161a1290 */ /* 0x000fe8000fffe0ff */
[----:B------:R-:W-:Y:S02]  /*1e60*/  UISETP.NE.AND UP0, UPT, UR26, UR41, UPT ;  /* 0x000000291a00728c */ /* 0x000fe4000bf05270 */
[----:B----4-:R-:W-:Y:S01]  /*1e70*/  UIADD3 UR8, UPT, UPT, UR27, 0x1, URZ ;  /* 0x000000011b087890 */ /* 0x010fe2000fffe0ff */
[----:B------:R-:W-:Y:S08]  /*1e80*/  UMOV UR7, UR30 ;  /* 0x0000001e00077c82 */ /* 0x000ff00008000000 */
[----:B------:R-:W-:Y:S07]  /*1e90*/  @UP0 UIADD3 UR8, UPT, UPT, UR27, URZ, URZ ;  /* 0x000000ff1b080290 */ /* 0x000fee000fffe0ff */
[----:B------:R-:W-:Y:S01]  /*1ea0*/  UMOV UR27, UR8 ;  /* 0x00000008001b7c82 */ /* 0x000fe20008000000 */
[----:B---3--:R-:W-:Y:S02]  /*1eb0*/  USEL UR22, UR26, URZ, UP0 ;  /* 0x000000ff1a167287 */ /* 0x008fe40008000000 */
[----:B------:R-:W-:Y:S02]  /*1ec0*/  UISETP.NE.AND UP0, UPT, UR31, UR43, UPT ;  /* 0x0000002b1f00728c */ /* 0x000fe4000bf05270 */
[----:B------:R-:W-:Y:S02]  /*1ed0*/  USEL UR20, UR36, URZ, UP2 ;  /* 0x000000ff24147287 */ /* 0x000fe40009000000 */
[----:B------:R-:W-:Y:S05]  /*1ee0*/  USEL UR21, UR28, URZ, UP1 ;  /* 0x000000ff1c157287 */ /* 0x000fea0008800000 */
[----:B-1----:R-:W-:Y:S07]  /*1ef0*/  BRA.U UP0, `(.L_x_29) ;  /* 0xfffffffd00007547 */ /* 0x002fee000b83ffff */
.L_x_23:
[----:B------:R-:W-:Y:S01]  /*1f00*/  ULEA UR4, UR30, UR29, 0x3 ;  /* 0x0000001d1e047291 */ /* 0x000fe2000f8e18ff */
[----:B-1----:R-:W-:Y:S01]  /*1f10*/  SHF.L.U32 R0, R3, 0x1f, RZ ;  /* 0x0000001f03007819 */ /* 0x002fe200000006ff */
[----:B------:R-:W-:Y:S01]  /*1f20*/  @!P1 SYNCS.ARRIVE.TRANS64.A1T0 RZ, [UR29+0x108], RZ ;  /* 0x000108ffffff99a7 */ /* 0x000fe2000810001d */
[----:B------:R-:W-:-:S06]  /*1f30*/  UISETP.GE.AND UP0, UPT, UR53, 0x1, UPT ;  /* 0x000000013500788c */ /* 0x000fcc000bf06270 */
[----:B--2---:R1:W2:Y:S03]  /*1f40*/  SYNCS.PHASECHK.TRANS64.TRYWAIT P0, [UR4+0x68], R0 ;  /* 0x00006800ff0075a7 */ /* 0x0042a60008001104 */
[----:B------:R-:W-:Y:S05]  /*1f50*/  BRA.U !UP0, `(.L_x_30) ;  /* 0x0000000508a07547 */ /* 0x000fea000b800000 */
[----:B------:R-:W3:Y:S01]  /*1f60*/  LDCU.128 UR8, c[0x0][0x480] ;  /* 0x00009000ff0877ac */ /* 0x000ee20008000c00 */
[----:B------:R-:W4:Y:S01]  /*1f70*/  LDCU.128 UR32, c[0x0][0x490] ;  /* 0x00009200ff2077ac */ /* 0x000f220008000c00 */
[----:B------:R-:W1:Y:S01]  /*1f80*/  LDCU UR13, c[0x0][0x4c8] ;  /* 0x00009900ff0d77ac */ /* 0x000e620008000800 */
        /* <DEDUP_REMOVED lines=14> */
[----:B------:R-:W4:Y:S03]  /*2070*/  LDCU.64 UR32, c[0x0][0x4c0] ;  /* 0x00009800ff2077ac */ /* 0x000f260008000a00 */
[----:B------:R-:W-:-:S02]  /*2080*/  USEL UR4, UR5, UR4, !UP0 ;  /* 0x0000000405047287 */ /* 0x000fc4000c000000 */
[----:B------:R-:W-:Y:S02]  /*2090*/  UISETP.NE.AND UP0, UPT, UR34, 0x1, UPT ;  /* 0x000000012200788c */ /* 0x000fe4000bf05270 */
[----:B------:R-:W-:Y:S01]  /*20a0*/  UIMAD.WIDE.U32 UR6, UR4, UR35, URZ ;  /* 0x00000023040672a5 */ /* 0x000fe2000f8e00ff */
[----:B------:R-:W1:Y:S01]  /*20b0*/  LDCU.64 UR24, c[0x0][0x4d0] ;  /* 0x00009a00ff1877ac */ /* 0x000e620008000a00 */
[----:B------:R-:W-:-:S05]  /*20c0*/  UIADD3 UR43, UPT, UPT, UR53, UR43, URZ ;  /* 0x0000002b352b7290 */ /* 0x000fca000fffe0ff */
[----:B------:R-:W-:Y:S01]  /*20d0*/  UMOV UR6, UR7 ;  /* 0x0000000700067c82 */ /* 0x000fe20008000000 */
[----:B------:R-:W-:Y:S02]  /*20e0*/  UIADD3 UR7, UPT, UPT, -UR5, URZ, URZ ;  /* 0x000000ff05077290 */ /* 0x000fe4000fffe1ff */
[----:B---3--:R-:W-:Y:S02]  /*20f0*/  USHF.R.U32.HI UR6, URZ, UR9, UR6 ;  /* 0x00000009ff067299 */ /* 0x008fe40008011606 */
[----:B------:R-:W-:Y:S02]  /*2100*/  UIMAD UR7, UR8, UR7, UR48 ;  /* 0x00000007080772a4 */ /* 0x000fe4000f8e0230 */
[----:B------:R-:W-:Y:S02]  /*2110*/  USEL UR14, UR4, UR6, !UP0 ;  /* 0x00000006040e7287 */ /* 0x000fe4000c000000 */
[----:B------:R-:W-:Y:S02]  /*2120*/  UIADD3 UR6, UPT, UPT, -UR4, URZ, URZ ;  /* 0x000000ff04067290 */ /* 0x000fe4000fffe1ff */
[----:B------:R-:W-:-:S02]  /*2130*/  UIADD3 UR9, UPT, UPT, -UR14, URZ, URZ ;  /* 0x000000ff0e097290 */ /* 0x000fc4000fffe1ff */
[----:B------:R-:W-:Y:S02]  /*2140*/  UIMAD UR12, UR11, UR6, UR5 ;  /* 0x000000060b0c72a4 */ /* 0x000fe4000f8e0205 */
[----:B------:R-:W-:Y:S02]  /*2150*/  UIMAD UR9, UR34, UR9, UR4 ;  /* 0x00000009220972a4 */ /* 0x000fe4000f8e0204 */
[----:B----4-:R-:W-:Y:S01]  /*2160*/  UIMAD UR11, UR7, UR32, UR10 ;  /* 0x00000020070b72a4 */ /* 0x010fe2000f8e020a */
[----:B------:R-:W3:Y:S02]  /*2170*/  LDCU.64 UR4, c[0x0][0x4f8] ;  /* 0x00009f00ff0477ac */ /* 0x000ee40008000a00 */
[----:B------:R-:W4:Y:S01]  /*2180*/  LDCU UR6, c[0x0][0x500] ;  /* 0x0000a000ff0677ac */ /* 0x000f220008000800 */
[----:B-1----:R-:W-:Y:S02]  /*2190*/  UIMAD UR12, UR12, UR33, UR16 ;  /* 0x000000210c0c72a4 */ /* 0x002fe4000f8e0210 */
[----:B------:R-:W-:Y:S01]  /*21a0*/  UIMAD UR13, UR9, UR13, UR17 ;  /* 0x0000000d090d72a4 */ /* 0x000fe2000f8e0211 */
[----:B------:R-:W-:Y:S01]  /*21b0*/  UMOV UR36, UR53 ;  /* 0x0000003500247c82 */ /* 0x000fe20008000000 */
[----:B------:R-:W-:-:S10]  /*21c0*/  UMOV UR7, UR30 ;  /* 0x0000001e00077c82 */ /* 0x000fd40008000000 */
.L_x_36:
[----:B------:R-:W-:Y:S01]  /*21d0*/  @!P3 MOV R4, 0x4000 ;  /* 0x000040000004b802 */ /* 0x000fe20000000f00 */
[----:B------:R-:W-:Y:S01]  /*21e0*/  ULEA UR9, UR7, UR29, 0x3 ;  /* 0x0000001d07097291 */ /* 0x000fe2000f8e18ff */
[----:B--23--:R-:W-:Y:S11]  /*21f0*/  @P0 BRA `(.L_x_31) ;  /* 0x00000000000c0947 */ /* 0x00cff60003800000 */
[----:B------:R-:W-:Y:S04]  /*2200*/  SHF.L.U32 R5, R3, 0x1f, RZ ;  /* 0x0000001f03057819 */ /* 0x000fe800000006ff */
[----:B------:R-:W1:Y:S02]  /*2210*/  SYNCS.PHASECHK.TRANS64.TRYWAIT P0, [UR9+0x68], R5 ;  /* 0x00006805ff0075a7 */ /* 0x000e640008001109 */
[----:B-1----:R-:W-:Y:S05]  /*2220*/  @!P0 BRA `(.L_x_32) ;  /* 0x0000005c00b88947 */ /* 0x002fea0003800000 */
.L_x_31:
[----:B------:R2:W-:Y:S01]  /*2230*/  @!P3 SYNCS.ARRIVE.TRANS64 RZ, [UR9], R4 ;  /* 0x00000004ffffb9a7 */ /* 0x0005e20008000009 */
[----:B------:R-:W-:Y:S04]  /*2240*/  ULOP3.LUT UR8, UR37, 0x2, URZ, 0xfc, !UPT ;  /* 0x0000000225087892 */ /* 0x000fe8000f8efcff */
[----:B------:R-:W-:Y:S09]  /*2250*/  UISETP.NE.AND UP0, UPT, UR8, 0x2, UPT ;  /* 0x000000020800788c */ /* 0x000ff2000bf05270 */
[----:B------:R-:W-:Y:S05]  /*2260*/  BRA.U UP0, `(.L_x_33) ;  /* 0x0000000100047547 */ /* 0x000fea000b800000 */
[----:B---34-:R-:W-:Y:S05]  /*2270*/  BPT.TRAP 0x1 ;  /* 0x000000040000795c */ /* 0x018fea0000300000 */
.L_x_33:
[----:B------:R-:W-:Y:S04]  /*2280*/  BSSY.RECONVERGENT B0, `(.L_x_34) ;  /* 0x0000003000007945 */ /* 0x000fe80003800200 */
[----:B------:R-:W-:Y:S05]  /*2290*/  @P2 BRA `(.L_x_35) ;  /* 0x0000000000042947 */ /* 0x000fea0003800000 */
[----:B---34-:R-:W-:Y:S05]  /*22a0*/  BPT.TRAP 0x1 ;  /* 0x000000040000795c */ /* 0x018fea0000300000 */
.L_x_35:
[----:B---34-:R-:W-:Y:S05]  /*22b0*/  BSYNC.RECONVERGENT B0 ;  /* 0x0000000000007941 */ /* 0x018fea0003800200 */
.L_x_34:
        /* <DEDUP_REMOVED lines=11> */
[----:B-1----:R-:W-:Y:S01]  /*2370*/  SHF.L.U32 R0, R3, 0x1f, RZ ;  /* 0x0000001f03007819 */ /* 0x002fe200000006ff */
[----:B------:R-:W-:Y:S02]  /*2380*/  USHF.L.U32 UR10, UR27, 0x6, URZ ;  /* 0x000000061b0a7899 */ /* 0x000fe400080006ff */
[----:B------:R-:W-:Y:S01]  /*2390*/  UIADD3.X UR35, UPT, UPT, URZ, UR45, URZ, UP0, !UPT ;  /* 0x0000002dff237290 */ /* 0x000fe200087fe4ff */
[----:B------:R1:W3:Y:S01]  /*23a0*/  SYNCS.PHASECHK.TRANS64.TRYWAIT P0, [UR8+0x68], R0 ;  /* 0x00006800ff0075a7 */ /* 0x0002e20008001108 */
        /* <DEDUP_REMOVED lines=14> */
[----:B------:R-:W-:Y:S01]  /*2490*/  UIADD3 UR26, UPT, UPT, UR22, 0x1, URZ ;  /* 0x00000001161a7890 */ /* 0x000fe2000fffe0ff */
[----:B------:R-:W-:Y:S01]  /*24a0*/  UMOV UR48, 0x30000 ;  /* 0x0003000000307882 */ /* 0x000fe20000000000 */
[----:B------:R-:W-:Y:S01]  /*24b0*/  UMOV UR46, 0x0 ;  /* 0x00000000002e7882 */ /* 0x000fe20000000000 */
[----:B------:R-:W-:Y:S01]  /*24c0*/  UMOV UR47, 0x10000000 ;  /* 0x10000000002f7882 */ /* 0x000fe20000000000 */
[----:B------:R-:W-:Y:S02]  /*24d0*/  UMOV UR17, UR9 ;  /* 0x0000000900117c82 */ /* 0x000fe40008000000 */
[----:B------:R2:W-:Y:S03]  /*24e0*/  UTMALDG.5D.MULTICAST [UR16], [UR32], UR48, desc[UR46] ;  /* 0x00002e10200073b4 */ /* 0x0005e60008021830 */
[----:B------:R-:W-:Y:S04]  /*24f0*/  @UP2 UIADD3 UR28, UPT, UPT, UR21, URZ, URZ ;  /* 0x000000ff151c2290 */ /* 0x000fe8000fffe0ff */
[----:B------:R-:W-:Y:S11]  /*2500*/  UISETP.NE.AND UP1, UPT, UR28, UR40, UPT ;  /* 0x000000281c00728c */ /* 0x000ff6000bf25270 */
[----:B------:R-:W-:Y:S04]  /*2510*/  @UP1 UIADD3 UR26, UPT, UPT, UR22, URZ, URZ ;  /* 0x000000ff161a1290 */ /* 0x000fe8000fffe0ff */
[----:B------:R-:W-:Y:S02]  /*2520*/  UISETP.NE.AND UP0, UPT, UR26, UR41, UPT ;  /* 0x000000291a00728c */ /* 0x000fe4000bf05270 */
[----:B----4-:R-:W-:Y:S02]  /*2530*/  UIADD3 UR8, UPT, UPT, UR27, 0x1, URZ ;  /* 0x000000011b087890 */ /* 0x010fe4000fffe0ff */
[----:B------:R-:W-:Y:S07]  /*2540*/  UIADD3 UR7, UPT, UPT, UR36, -0x1, URZ ;  /* 0xffffffff24077890 */ /* 0x000fee000fffe0ff */
[----:B------:R-:W-:Y:S07]  /*2550*/  @UP0 UIADD3 UR8, UPT, UPT, UR27, URZ, URZ ;  /* 0x000000ff1b080290 */ /* 0x000fee000fffe0ff */
[----:B------:R-:W-:Y:S01]  /*2560*/  UMOV UR27, UR8 ;  /* 0x00000008001b7c82 */ /* 0x000fe20008000000 */
[----:B--2---:R-:W-:Y:S02]  /*2570*/  USEL UR22, UR26, URZ, UP0 ;  /* 0x000000ff1a167287 */ /* 0x004fe40008000000 */
[----:B------:R-:W-:Y:S02]  /*2580*/  UISETP.GT.U32.AND UP0, UPT, UR36, 0x1, UPT ;  /* 0x000000012400788c */ /* 0x000fe4000bf04070 */
[----:B------:R-:W-:Y:S02]  /*2590*/  USEL UR20, UR31, URZ, UP2 ;  /* 0x000000ff1f147287 */ /* 0x000fe40009000000 */
[----:B------:R-:W-:Y:S01]  /*25a0*/  USEL UR21, UR28, URZ, UP1 ;  /* 0x000000ff1c157287 */ /* 0x000fe20008800000 */
[----:B------:R-:W-:Y:S01]  /*25b0*/  UMOV UR36, UR7 ;  /* 0x0000000700247c82 */ /* 0x000fe20008000000 */
[----:B------:R-:W-:Y:S03]  /*25c0*/  UMOV UR7, UR30 ;  /* 0x0000001e00077c82 */ /* 0x000fe60008000000 */
[----:B-1----:R-:W-:Y:S07]  /*25d0*/  BRA.U UP0, `(.L_x_36) ;  /* 0xfffffff900fc7547 */ /* 0x002fee000b83ffff */
.L_x_30:
[----:B------:R-:W-:Y:S01]  /*25e0*/  SHF.L.U32 R4, R2, 0x1f, RZ ;  /* 0x0000001f02047819 */ /* 0x000fe200000006ff */
[----:B------:R-:W-:-:S03]  /*25f0*/  NOP ;  /* 0x0000000000007918 */ /* 0x000fc60000000000 */
[----:B--23--:R-:W2:Y:S02]  /*2600*/  SYNCS.PHASECHK.TRANS64.TRYWAIT P0, [UR29+0x110], R4 ;  /* 0x00011004ff0075a7 */ /* 0x00cea4000800111d */
[----:B--2---:R-:W-:Y:S05]  /*2610*/  @!P0 BRA `(.L_x_37) ;  /* 0x0000005800d48947 */ /* 0x004fea0003800000 */
.L_x_127:
[----:B-1----:R-:W1:Y:S01]  /*2620*/  LDS.128 R4, [UR29+0x150] ;  /* 0x0001501dff047984 */ /* 0x002e620008000c00 */
[----:B------:R-:W-:Y:S02]  /*2630*/  UIADD3 UR4, UPT, UPT, UR29, 0x118, URZ ;  /* 0x000001181d047890 */ /* 0x000fe4000fffe0ff */
[----:B------:R-:W-:Y:S01]  /*2640*/  UISETP.GE.AND UP0, UPT, UR39, 0x1, UPT ;  /* 0x000000012700788c */ /* 0x000fe2000bf06270 */
[----:B------:R-:W-:Y:S01]  /*2650*/  @!PT LDS RZ, [RZ] ;  /* 0x00000000fffff984 */ /* 0x000fe20000000800 */
[----:B------:R-:W-:Y:S01]  /*2660*/  @!PT LDS RZ, [RZ] ;  /* 0x00000000fffff984 */ /* 0x000fe20000000800 */
[----:B------:R-:W-:Y:S01]  /*2670*/  @!PT LDS RZ, [RZ] ;  /* 0x00000000fffff984 */ /* 0x000fe20000000800 */
[----:B------:R-:W-:Y:S01]  /*2680*/  @!PT LDS RZ, [RZ] ;  /* 0x00000000fffff984 */ /* 0x000fe20000000800 */
[----:B------:R2:W-:Y:S06]  /*2690*/  MEMBAR.ALL.CTA ;  /* 0x0000000000007992 */ /* 0x0005ec0000008000 */
[----:B--2---:R-:W2:Y:S01]  /*26a0*/  FENCE.VIEW.ASYNC.S ;  /* 0x00000000000073c6 */ /* 0x004ea20000000000 */
[----:B------:R-:W-:-:S09]  /*26b0*/  UPRMT UR4, URZ, 0x654, UR4 ;  /* 0x00000654ff047896 */ /* 0x000fd20008000004 */
[----:B--2---:R-:W-:Y:S01]  /*26c0*/  SYNCS.ARRIVE.TRANS64.RED.A1T0 RZ, [UR4], RZ ;  /* 0x000000ffffff79a7 */ /* 0x004fe20008100404 */
[----:B-1----:R-:W-:-:S13]  /*26d0*/  LOP3.LUT P0, RZ, R6, 0x1, RZ, 0xc0, !PT ;  /* 0x0000000106ff7812 */ /* 0x002fda000780c0ff */
[----:B------:R-:W-:Y:S01]  /*26e0*/  VOTEU.ANY UP1, P0 ;  /* 0x0000000000ff7886 */ /* 0x000fe20000020100 */
[----:B------:R-:W-:-:S13]  /*26f0*/  PLOP3.LUT P0, PT, PT, PT, UP1, 0x80, 0x8 ;  /* 0x000000000008781c */ /* 0x000fda0003f0f018 */
[----:B------:R-:W-:Y:S02]  /*2700*/  @P0 MOV R0, R4 ;  /* 0x0000000400000202 */ /* 0x000fe40000000f00 */
[----:B------:R-:W-:Y:S02]  /*2710*/  @P0 LOP3.LUT R4, R5, 0xffff, RZ, 0xc0, !PT ;  /* 0x0000ffff05040812 */ /* 0x000fe400078ec0ff */
[----:B------:R-:W-:Y:S02]  /*2720*/  @P0 R2UR UR6, R0 ;  /* 0x00000000000602ca */ /* 0x000fe400000e0000 */
[----:B------:R-:W-:-:S11]  /*2730*/  @P0 R2UR UR5, R4 ;  /* 0x00000000040502ca */ /* 0x000fd600000e0000 */
[----:B------:R-:W-:Y:S02]  /*2740*/  @UP1 UMOV UR51, UR6 ;  /* 0x0000000600331c82 */ /* 0x000fe40008000000 */
[----:B------:R-:W-:Y:S01]  /*2750*/  @UP1 UMOV UR50, UR5 ;  /* 0x0000000500321c82 */ /* 0x000fe20008000000 */
[----:B------:R-:W-:Y:S05]  /*2760*/  BRA.U !UP0, `(.L_x_38) ;  /* 0x0000000108d47547 */ /* 0x000fea000b800000 */
[----:B------:R-:W1:Y:S01]  /*2770*/  LDCU.128 UR16, c[0x0][0xc10] ;  /* 0x00018200ff1077ac */ /* 0x000e620008000c00 */
[----:B------:R-:W2:Y:S01]  /*2780*/  LDCU UR21, c[0x0][0xc20] ;  /* 0x00018400ff1577ac */ /* 0x000ea20008000800 */
[----:B------:R-:W3:Y:S01]  /*2790*/  LDCU UR20, c[0x0][0xc0c] ;  /* 0x00018180ff1477ac */ /* 0x000ee20008000800 */
[----:B------:R-:W4:Y:S01]  /*27a0*/  LDCU.64 UR8, c[0x0][0xc28] ;  /* 0x00018500ff0877ac */ /* 0x000f220008000a00 */
[----:B------:R-:W-:Y:S02]  /*27b0*/  UISETP.NE.AND UP3, UPT, UR39, 0x1, UPT ;  /* 0x000000012700788c */ /* 0x000fe4000bf65270 */
[----:B-1----:R-:W-:Y:S02]  /*27c0*/  UIMAD.WIDE.U32 UR4, UR54, UR19, URZ ;  /* 0x00000013360472a5 */ /* 0x002fe4000f8e00ff */
[----:B------:R-:W-:Y:S02]  /*27d0*/  UIMAD.WIDE.U32 UR6, UR55, UR16, URZ ;  /* 0x00000010370672a5 */ /* 0x000fe4000f8e00ff */
[----:B------:R-:W-:-:S02]  /*27e0*/  UISETP.NE.AND UP0, UPT, UR18, 0x1, UPT ;  /* 0x000000011200788c */ /* 0x000fc4000bf05270 */
[----:B------:R-:W-:Y:S01]  /*27f0*/  UIMAD.WIDE.U32 UR14, UR50, UR19, URZ ;  /* 0x00000013320e72a5 */ /* 0x000fe2000f8e00ff */
[----:B------:R-:W-:Y:S01]  /*2800*/  UMOV UR4, UR5 ;  /* 0x0000000500047c82 */ /* 0x000fe20008000000 */
[----:B---3--:R-:W-:Y:S02]  /*2810*/  UISETP.NE.AND UP2, UPT, UR20, 0x1, UPT ;  /* 0x000000011400788c */ /* 0x008fe4000bf45270 */
[----:B--2---:R-:W-:Y:S02]  /*2820*/  USHF.R.U32.HI UR5, URZ, UR21, UR4 ;  /* 0x00000015ff057299 */ /* 0x004fe40008011604 */
[----:B------:R-:W-:Y:S01]  /*2830*/  UIMAD.WIDE.U32 UR12, UR51, UR16, URZ ;  /* 0x00000010330c72a5 */ /* 0x000fe2000f8e00ff */
[----:B------:R-:W-:Y:S01]  /*2840*/  UMOV UR4, UR7 ;  /* 0x0000000700047c82 */ /* 0x000fe20008000000 */
[----:B------:R-:W-:Y:S02]  /*2850*/  USEL UR5, UR54, UR5, !UP0 ;  /* 0x0000000536057287 */ /* 0x000fe4000c000000 */
[----:B------:R-:W-:-:S02]  /*2860*/  USHF.R.U32.HI UR4, URZ, UR17, UR4 ;  /* 0x00000011ff047299 */ /* 0x000fc40008011604 */
[----:B----4-:R-:W-:Y:S02]  /*2870*/  UIMAD.WIDE.U32 UR10, UR5, UR8, URZ ;  /* 0x00000008050a72a5 */ /* 0x010fe4000f8e00ff */
[----:B------:R-:W-:Y:S01]  /*2880*/  USEL UR6, UR55, UR4, !UP2 ;  /* 0x0000000437067287 */ /* 0x000fe2000d000000 */
[----:B------:R-:W-:Y:S02]  /*2890*/  UMOV UR12, UR13 ;  /* 0x0000000d000c7c82 */ /* 0x000fe40008000000 */
[----:B------:R-:W-:Y:S01]  /*28a0*/  UMOV UR4, UR15 ;  /* 0x0000000f00047c82 */ /* 0x000fe20008000000 */
[----:B------:R-:W-:Y:S01]  /*28b0*/  UIMAD.WIDE.U32 UR14, UR6, UR8, URZ ;  /* 0x00000008060e72a5 */ /* 0x000fe2000f8e00ff */
[----:B------:R-:W-:Y:S01]  /*28c0*/  UMOV UR10, UR11 ;  /* 0x0000000b000a7c82 */ /* 0x000fe20008000000 */
[----:B------:R-:W-:Y:S02]  /*28d0*/  USHF.R.U32.HI UR4, URZ, UR21, UR4 ;  /* 0x00000015ff047299 */ /* 0x000fe40008011604 */
[----:B------:R-:W-:-:S03]  /*28e0*/  @UP3 USHF.R.U32.HI UR5, URZ, UR9, UR10 ;  /* 0x00000009ff053299 */ /* 0x000fc6000801160a */
[----:B------:R-:W-:Y:S01]  /*28f0*/  UMOV UR14, UR15 ;  /* 0x0000000f000e7c82 */ /* 0x000fe20008000000 */
[----:B------:R-:W-:Y:S02]  /*2900*/  USHF.R.U32.HI UR17, URZ, UR17, UR12 ;  /* 0x00000011ff117299 */ /* 0x000fe4000801160c */
[----:B------:R-:W-:Y:S02]  /*2910*/  USEL UR4, UR50, UR4, !UP0 ;  /* 0x0000000432047287 */ /* 0x000fe4000c000000 */
[----:B------:R-:W-:Y:S02]  /*2920*/  @UP3 USHF.R.U32.HI UR6, URZ, UR9, UR14 ;  /* 0x00000009ff063299 */ /* 0x000fe4000801160e */
[----:B------:R-:W-:Y:S02]  /*2930*/  UIMAD UR7, UR39, UR5, URZ ;  /* 0x00000005270772a4 */ /* 0x000fe4000f8e02ff */
[----:B------:R-:W-:Y:S02]  /*2940*/  USEL UR5, UR51, UR17, !UP2 ;  /* 0x0000001133057287 */ /* 0x000fe4000d000000 */
[----:B------:R-:W-:-:S02]  /*2950*/  UIMAD UR12, UR39, UR6, URZ ;  /* 0x00000006270c72a4 */ /* 0x000fc4000f8e02ff */
[----:B------:R-:W-:Y:S02]  /*2960*/  UISETP.GE.AND UP0, UPT, UR4, UR7, UPT ;  /* 0x000000070400728c */ /* 0x000fe4000bf06270 */
[----:B------:R-:W-:Y:S02]  /*2970*/  UIMAD.WIDE.U32 UR10, UR4, UR8, URZ ;  /* 0x00000008040a72a5 */ /* 0x000fe4000f8e00ff */
[----:B------:R-:W-:Y:S02]  /*2980*/  UISETP.GE.OR UP0, UPT, UR5, UR12, UP0 ;  /* 0x0000000c0500728c */ /* 0x000fe40008706670 */
[----:B------:R-:W-:Y:S02]  /*2990*/  UIMAD.WIDE.U32 UR12, UR5, UR8, URZ ;  /* 0x00000008050c72a5 */ /* 0x000fe4000f8e00ff */
[----:B------:R-:W-:Y:S01]  /*29a0*/  UIADD3 UR10, UPT, UPT, -UR4, URZ, URZ ;  /* 0x000000ff040a7290 */ /* 0x000fe2000fffe1ff */
[----:B------:R-:W-:Y:S01]  /*29b0*/  UMOV UR8, UR11 ;  /* 0x0000000b00087c82 */ /* 0x000fe20008000000 */
[----:B------:R-:W-:-:S02]  /*29c0*/  UIADD3 UR11, UPT, UPT, -UR5, URZ, URZ ;  /* 0x000000ff050b7290 */ /* 0x000fc4000fffe1ff */
[----:B------:R-:W-:-:S03]  /*29d0*/  USHF.R.U32.HI UR8, URZ, UR9, UR8 ;  /* 0x00000009ff087299 */ /* 0x000fc60008011608 */
[----:B------:R-:W-:Y:S01]  /*29e0*/  @!UP0 UMOV UR7, UR13 ;  /* 0x0000000d00078c82 */ /* 0x000fe20008000000 */
[----:B------:R-:W-:Y:S02]  /*29f0*/  UIMAD UR10, UR18, UR10, UR50 ;  /* 0x0000000a120a72a4 */ /* 0x000fe4000f8e0232 */
[----:B------:R-:W-:Y:S02]  /*2a00*/  USEL UR8, UR4, UR8, !UP3 ;  /* 0x0000000804087287 */ /* 0x000fe4000d800000 */
[----:B------:R-:W-:Y:S02]  /*2a10*/  @!UP0 USHF.R.U32.HI UR7, URZ, UR9, UR7 ;  /* 0x00000009ff078299 */ /* 0x000fe40008011607 */
[----:B------:R-:W-:Y:S02]  /*2a20*/  UIADD3 UR9, UPT, UPT, -UR8, URZ, URZ ;  /* 0x000000ff08097290 */ /* 0x000fe4000fffe1ff */
[----:B------:R-:W-:Y:S02]  /*2a30*/  @!UP0 USEL UR7, UR5, UR7, !UP3 ;  /* 0x0000000705078287 */ /* 0x000fe4000d800000 */
[----:B------:R-:W-:-:S02]  /*2a40*/  UIMAD UR9, UR39, UR9, UR4 ;  /* 0x00000009270972a4 */ /* 0x000fc4000f8e0204 */
[----:B------:R-:W-:Y:S02]  /*2a50*/  @!UP0 UIADD3 UR8, UPT, UPT, UR8, -UR7, URZ ;  /* 0x8000000708088290 */ /* 0x000fe4000fffe0ff */
[----:B------:R-:W-:Y:S02]  /*2a60*/  @!UP0 UIMAD UR7, UR9, UR6, UR7 ;  /* 0x00000006090782a4 */ /* 0x000fe4000f8e0207 */
[----:B------:R-:W-:Y:S02]  /*2a70*/  @!UP0 UIMAD UR4, UR39, UR8, UR5 ;  /* 0x00000008270482a4 */ /* 0x000fe4000f8e0205 */
[----:B------:R-:W-:Y:S02]  /*2a80*/  UIMAD UR6, UR20, UR11, UR51 ;  /* 0x0000000b140672a4 */ /* 0x000fe4000f8e0233 */
[----:B------:R-:W-:Y:S01]  /*2a90*/  UIMAD UR50, UR4, UR18, UR10 ;  /* 0x00000012043272a4 */ /* 0x000fe2000f8e020a */
[----:B------:R-:W-:Y:S02]  /*2aa0*/  @!UP0 UMOV UR5, UR7 ;  /* 0x0000000700058c82 */ /* 0x000fe40008000000 */
[----:B------:R-:W-:-:S12]  /*2ab0*/  UIMAD UR51, UR5, UR20, UR6 ;  /* 0x00000014053372a4 */ /* 0x000fd8000f8e0206 */
.L_x_38:
[----:B------:R-:W1:Y:S02]  /*2ac0*/  LDCU UR4, c[0x0][0xc30] ;  /* 0x00018600ff0477ac */ /* 0x000e640008000800 */
[----:B-1----:R-:W-:-:S09]  /*2ad0*/  UISETP.NE.AND UP0, UPT, UR4, 0x1, UPT ;  /* 0x000000010400788c */ /* 0x002fd2000bf05270 */
[----:B------:R-:W-:Y:S05]  /*2ae0*/  BRA.U UP0, `(.L_x_39) ;  /* 0x0000000100447547 */ /* 0x000fea000b800000 */
[----:B------:R-:W1:Y:S01]  /*2af0*/  LDCU.128 UR8, c[0x0][0xc10] ;  /* 0x00018200ff0877ac */ /* 0x000e620008000c00 */
[----:B------:R-:W2:Y:S01]  /*2b00*/  LDCU UR12, c[0x0][0xc0c] ;  /* 0x00018180ff0c77ac */ /* 0x000ea20008000800 */
[----:B------:R-:W3:Y:S01]  /*2b10*/  LDCU UR13, c[0x0][0xc20] ;  /* 0x00018400ff0d77ac */ /* 0x000ee20008000800 */
[----:B-1----:R-:W-:Y:S02]  /*2b20*/  UIMAD.WIDE.U32 UR6, UR51, UR8, URZ ;  /* 0x00000008330672a5 */ /* 0x002fe4000f8e00ff */
[----:B------:R-:W-:Y:S02]  /*2b30*/  UIMAD.WIDE.U32 UR4, UR50, UR11, URZ ;  /* 0x0000000b320472a5 */ /* 0x000fe4000f8e00ff */
[----:B--2---:R-:W-:Y:S02]  /*2b40*/  UISETP.NE.AND UP2, UPT, UR12, 0x1, UPT ;  /* 0x000000010c00788c */ /* 0x004fe4000bf45270 */
[----:B------:R-:W-:Y:S01]  /*2b50*/  UISETP.NE.AND UP0, UPT, UR10, 0x1, UPT ;  /* 0x000000010a00788c */ /* 0x000fe2000bf05270 */
[----:B------:R-:W-:-:S02]  /*2b60*/  UMOV UR6, UR7 ;  /* 0x0000000700067c82 */ /* 0x000fc40008000000 */
[----:B------:R-:W-:Y:S01]  /*2b70*/  UMOV UR4, UR5 ;  /* 0x0000000500047c82 */ /* 0x000fe20008000000 */
[----:B------:R-:W-:Y:S02]  /*2b80*/  USHF.R.U32.HI UR6, URZ, UR9, UR6 ;  /* 0x00000009ff067299 */ /* 0x000fe40008011606 */
[----:B---3--:R-:W-:Y:S02]  /*2b90*/  USHF.R.U32.HI UR4, URZ, UR13, UR4 ;  /* 0x0000000dff047299 */ /* 0x008fe40008011604 */
[----:B------:R-:W-:Y:S02]  /*2ba0*/  USEL UR5, UR51, UR6, !UP2 ;  /* 0x0000000633057287 */ /* 0x000fe4000d000000 */
[----:B------:R-:W-:-:S04]  /*2bb0*/  USEL UR4, UR50, UR4, !UP0 ;  /* 0x0000000432047287 */ /* 0x000fc8000c000000 */
[----:B------:R-:W-:Y:S02]  /*2bc0*/  UIADD3 UR6, UPT, UPT, UR5, -UR4, URZ ;  /* 0x8000000405067290 */ /* 0x000fe4000fffe0ff */
[----:B------:R-:W-:Y:S02]  /*2bd0*/  UIADD3 UR4, UPT, UPT, -UR5, UR4, URZ ;  /* 0x0000000405047290 */ /* 0x000fe4000fffe1ff */
[----:B------:R-:W-:Y:S02]  /*2be0*/  UIMAD UR50, UR6, UR10, UR50 ;  /* 0x0000000a063272a4 */ /* 0x000fe4000f8e0232 */
[----:B------:R-:W-:-:S12]  /*2bf0*/  UIMAD UR51, UR4, UR12, UR51 ;  /* 0x0000000c043372a4 */ /* 0x000fd8000f8e0233 */
.L_x_39:
[----:B------:R-:W-:Y:S01]  /*2c00*/  R2UR UR5, R45 ;  /* 0x000000002d0572ca */ /* 0x000fe200000e0000 */
[----:B------:R-:W-:Y:S01]  /*2c10*/  UMOV UR31, UR43 ;  /* 0x0000002b001f7c82 */ /* 0x000fe20008000000 */
[----:B------:R-:W-:Y:S02]  /*2c20*/  R2UR UR4, R44 ;  /* 0x000000002c0472ca */ /* 0x000fe400000e0000 */
[----:B------:R-:W-:Y:S02]  /*2c30*/  PLOP3.LUT P1, PT, PT, PT, PT, 0x80, 0x8 ;  /* 0x000000000008781c */ /* 0x000fe40003f2f070 */
[----:B------:R-:W-:-:S07]  /*2c40*/  LOP3.LUT R2, R2, 0x1, RZ, 0x3c, !PT ;  /* 0x0000000102027812 */ /* 0x000fce00078e3cff */
[----:B------:R-:W-:Y:S02]  /*2c50*/  UIADD3 UR52, UPT, UPT, UR51, UR5, URZ ;  /* 0x0000000533347290 */ /* 0x000fe4000fffe0ff */
[----:B------:R-:W-:Y:S01]  /*2c60*/  UIADD3 UR23, UPT, UPT, UR50, UR4, URZ ;  /* 0x0000000432177290 */ /* 0x000fe2000fffe0ff */
[----:B------:R-:W-:Y:S11]  /*2c70*/  BRA.U UP1, `(.L_x_40) ;  /* 0xffffffe901c07547 */ /* 0x000ff6000b83ffff */
[----:B------:R-:W-:Y:S01]  /*2c80*/  UIADD3 UR29, UPT, UPT, UR29, 0x68, URZ ;  /* 0x000000681d1d7890 */ /* 0x000fe2000fffe0ff */
[----:B------:R-:W-:-:S03]  /*2c90*/  SHF.L.U32 R2, R3, 0x1f, RZ ;  /* 0x0000001f03027819 */ /* 0x000fc600000006ff */
[----:B------:R-:W-:-:S09]  /*2ca0*/  ULEA UR4, UR30, UR29, 0x3 ;  /* 0x0000001d1e047291 */ /* 0x000fd2000f8e18ff */
[----:B------:R-:W1:Y:S02]  /*2cb0*/  SYNCS.PHASECHK.TRANS64.TRYWAIT P0, [UR4], R2 ;  /* 0x00000002ff0075a7 */ /* 0x000e640008001104 */
[----:B-1----:R-:W-:Y:S05]  /*2cc0*/  @!P0 BRA `(.L_x_41) ;  /* 0x0000005400408947 */ /* 0x002fea0003800000 */
.L_x_129:
[----:B------:R-:W-:-:S04]  /*2cd0*/  UIADD3 UR4, UPT, UPT, UR30, 0x1, URZ ;  /* 0x000000011e047890 */ /* 0x000fc8000fffe0ff */
[----:B------:R-:W-:-:S04]  /*2ce0*/  UISETP.NE.AND UP0, UPT, UR4, 0xd, UPT ;  /* 0x0000000d0400788c */ /* 0x000fc8000bf05270 */
[----:B------:R-:W-:Y:S02]  /*2cf0*/  USEL UR6, URZ, 0x1, UP0 ;  /* 0x00000001ff067887 */ /* 0x000fe40008000000 */
[----:B------:R-:W-:-:S04]  /*2d00*/  USEL UR4, UR4, URZ, UP0 ;  /* 0x000000ff04047287 */ /* 0x000fc80008000000 */
[----:B------:R-:W-:Y:S01]  /*2d10*/  ULEA UR5, UR4, UR29, 0x3 ;  /* 0x0000001d04057291 */ /* 0x000fe2000f8e18ff */
[----:B-1----:R-:W-:-:S04]  /*2d20*/  LOP3.LUT R2, R3, UR6, RZ, 0x3c, !PT ;  /* 0x0000000603027c12 */ /* 0x002fc8000f8e3cff */
[----:B------:R-:W-:-:S04]  /*2d30*/  SHF.L.U32 R3, R2, 0x1f, RZ ;  /* 0x0000001f02037819 */ /* 0x000fc800000006ff */
[----:B------:R-:W1:Y:S02]  /*2d40*/  SYNCS.PHASECHK.TRANS64.TRYWAIT P0, [UR5], R3 ;  /* 0x00000003ff0075a7 */ /* 0x000e640008001105 */
[----:B-1----:R-:W-:Y:S05]  /*2d50*/  @!P0 BRA `(.L_x_42) ;  /* 0x0000005400348947 */ /* 0x002fea0003800000 */
.L_x_131:
[----:B------:R-:W-:-:S04]  /*2d60*/  UIADD3 UR4, UPT, UPT, UR4, 0x1, URZ ;  /* 0x0000000104047890 */ /* 0x000fc8000fffe0ff */
[----:B------:R-:W-:-:S04]  /*2d70*/  UISETP.NE.AND UP0, UPT, UR4, 0xd, UPT ;  /* 0x0000000d0400788c */ /* 0x000fc8000bf05270 */
[----:B------:R-:W-:Y:S02]  /*2d80*/  USEL UR6, URZ, 0x1, UP0 ;  /* 0x00000001ff067887 */ /* 0x000fe40008000000 */
[----:B------:R-:W-:-:S04]  /*2d90*/  USEL UR4, UR4, URZ, UP0 ;  /* 0x000000ff04047287 */ /* 0x000fc80008000000 */
[----:B------:R-:W-:Y:S01]  /*2da0*/  ULEA UR5, UR4, UR29, 0x3 ;  /* 0x0000001d04057291 */ /* 0x000fe2000f8e18ff */
[----:B------:R-:W-:-:S04]  /*2db0*/  LOP3.LUT R2, R2, UR6, RZ, 0x3c, !PT ;  /* 0x0000000602027c12 */ /* 0x000fc8000f8e3cff */
[----:B-1----:R-:W-:-:S04]  /*2dc0*/  SHF.L.U32 R3, R2, 0x1f, RZ ;  /* 0x0000001f02037819 */ /* 0x002fc800000006ff */
[----:B------:R-:W1:Y:S02]  /*2dd0*/  SYNCS.PHASECHK.TRANS64.TRYWAIT P0, [UR5], R3 ;  /* 0x00000003ff0075a7 */ /* 0x000e640008001105 */
[----:B-1----:R-:W-:Y:S05]  /*2de0*/  @!P0 BRA `(.L_x_43) ;  /* 0x0000005400288947 */ /* 0x002fea0003800000 */
.L_x_133:
        /* <DEDUP_REMOVED lines=9> */
.L_x_135:
        /* <DEDUP_REMOVED lines=9> */
.L_x_137:
        /* <DEDUP_REMOVED lines=9> */
.L_x_139:
        /* <DEDUP_REMOVED lines=9> */
.L_x_141:
        /* <DEDUP_REMOVED lines=9> */
.L_x_143:
        /* <DEDUP_REMOVED lines=9> */
.L_x_145:
        /* <DEDUP_REMOVED lines=9> */
.L_x_147:
        /* <DEDUP_REMOVED lines=9> */
.L_x_149:
        /* <DEDUP_REMOVED lines=9> */
.L_x_151:
[----:B------:R-:W-:-:S04]  /*3300*/  UIADD3 UR4, UPT, UPT, UR4, 0x1, URZ ;  /* 0x0000000104047890 */ /* 0x000fc8000fffe0ff */
[----:B------:R-:W-:-:S04]  /*3310*/  UISETP.NE.AND UP0, UPT, UR4, 0xd, UPT ;  /* 0x0000000d0400788c */ /* 0x000fc8000bf05270 */
[----:B------:R-:W-:Y:S02]  /*3320*/  USEL UR5, URZ, 0x1, UP0 ;  /* 0x00000001ff057887 */ /* 0x000fe40008000000 */
[----:B------:R-:W-:-:S04]  /*3330*/  USEL UR4, UR4, URZ, UP0 ;  /* 0x000000ff04047287 */ /* 0x000fc80008000000 */
[----:B------:R-:W-:Y:S01]  /*3340*/  ULEA UR4, UR4, UR29, 0x3 ;  /* 0x0000001d04047291 */ /* 0x000fe2000f8e18ff */
[----:B------:R-:W-:-:S04]  /*3350*/  LOP3.LUT R2, R2, UR5, RZ, 0x3c, !PT ;  /* 0x0000000502027c12 */ /* 0x000fc8000f8e3cff */
[----:B------:R-:W-:Y:S01]  /*3360*/  SHF.L.U32 R2, R2, 0x1f, RZ ;  /* 0x0000001f02027819 */ /* 0x000fe200000006ff */
[----:B-1----:R-:W-:-:S07]  /*3370*/  IMAD.U32 R0, RZ, RZ, UR4 ;  /* 0x00000004ff007e24 */ /* 0x002fce000f8e00ff */
.L_x_53:
[----:B-1----:R1:W2:Y:S02]  /*3380*/  SYNCS.PHASECHK.TRANS64.TRYWAIT P0, [R0+URZ], R2 ;  /* 0x00000002000075a7 */ /* 0x0022a400080011ff */
[----:B--2---:R-:W-:Y:S05]  /*3390*/  @!P0 NANOSLEEP.SYNCS 0x989680 ;  /* 0x009896800000895d */ /* 0x004fea0003900000 */
[----:B------:R-:W2:Y:S02]  /*33a0*/  @!P0 SYNCS.PHASECHK.TRANS64 P0, [R0+URZ], R2 ;  /* 0x00000002000085a7 */ /* 0x000ea400080010ff */
[----:B--2---:R-:W-:Y:S05]  /*33b0*/  @P0 EXIT ;  /* 0x000000000000094d */ /* 0x004fea0003800000 */
[----:B------:R-:W-:Y:S05]  /*33c0*/  BRA `(.L_x_53) ;  /* 0xfffffffc00ec7947 */ /* 0x000fea000383ffff */
.L_x_22:
[----:B------:R-:W1:Y:S02]  /*33d0*/  S2UR UR4, SR_CgaCtaId ;  /* 0x00000000000479c3 */ /* 0x000e640000008800 */
[----:B-1----:R-:W-:-:S04]  /*33e0*/  UISETP.NE.AND UP0, UPT, UR4, URZ, UPT ;  /* 0x000000ff0400728c */ /* 0x002fc8000bf05270 */
[----:B------:R-:W-:-:S09]  /*33f0*/  UISETP.NE.OR UP0, UPT, UR18, 0x1, UP0 ;  /* 0x000000011200788c */ /* 0x000fd20008705670 */
[----:B------:R-:W-:Y:S05]  /*3400*/  BRA.U UP0, `(.L_x_54) ;  /* 0x0000000100b47547 */ /* 0x000fea000b800000 */
[----:B------:R-:W1:Y:S01]  /*3410*/  S2UR UR5, SR_CgaCtaId ;  /* 0x00000000000579c3 */ /* 0x000e620000008800 */
[----:B------:R-:W-:Y:S01]  /*3420*/  UMOV UR4, 0x400 ;  /* 0x0000040000047882 */ /* 0x000fe20000000000 */
[----:B------:R-:W-:Y:S01]  /*3430*/  HFMA2 R3, -RZ, RZ, 0, 5.9604644775390625e-08 ;  /* 0x00000001ff037431 */ /* 0x000fe200000001ff */
[----:B------:R-:W-:Y:S01]  /*3440*/  ISETP.GE.U32.AND P0, PT, R0, 0x2, PT ;  /* 0x000000020000780c */ /* 0x000fe20003f06070 */
[----:B------:R-:W-:Y:S01]  /*3450*/  IMAD.MOV.U32 R8, RZ, RZ, RZ ;  /* 0x000000ffff087224 */ /* 0x000fe200078e00ff */
[----:B-1----:R-:W-:-:S04]  /*3460*/  ULEA UR4, UR5, UR4, 0x18 ;  /* 0x0000000405047291 */ /* 0x002fc8000f8ec0ff */
[----:B------:R-:W-:Y:S02]  /*3470*/  UIADD3 UR5, UPT, UPT, UR4, 0x118, URZ ;  /* 0x0000011804057890 */ /* 0x000fe4000fffe0ff */
[----:B------:R-:W-:Y:S02]  /*3480*/  UIADD3 UR8, UPT, UPT, UR4, 0x110, URZ ;  /* 0x0000011004087890 */ /* 0x000fe4000fffe0ff */
[----:B------:R-:W-:-:S12]  /*3490*/  UPRMT UR5, URZ, 0x654, UR5 ;  /* 0x00000654ff057896 */ /* 0x000fd80008000005 */
.L_x_57:
[----:B------:R-:W-:Y:S01]  /*34a0*/  SHF.L.U32 R6, R3, 0x1f, RZ ;  /* 0x0000001f03067819 */ /* 0x000fe200000006ff */
[----:B------:R-:W-:Y:S02]  /*34b0*/  IMAD.U32 R4, RZ, RZ, UR8 ;  /* 0x00000008ff047e24 */ /* 0x000fe4000f8e00ff */
[----:B------:R-:W-:Y:S01]  /*34c0*/  @!P0 IMAD.MOV.U32 R5, RZ, RZ, 0x10 ;  /* 0x00000010ff058424 */ /* 0x000fe200078e00ff */
[----:B------:R-:W1:Y:S02]  /*34d0*/  SYNCS.PHASECHK.TRANS64.TRYWAIT P1, [UR4+0x118], R6 ;  /* 0x00011806ff0075a7 */ /* 0x000e640008021104 */
[----:B------:R-:W-:-:S04]  /*34e0*/  PRMT R4, R0, 0x654, R4 ;  /* 0x0000065400047816 */ /* 0x000fc80000000004 */
[----:B------:R-:W-:Y:S01]  /*34f0*/  SEL R2, R4, R2, !P0 ;  /* 0x0000000204027207 */ /* 0x000fe20004000000 */
[----:B-1----:R-:W-:Y:S06]  /*3500*/  @!P1 BRA `(.L_x_55) ;  /* 0x0000005000509947 */ /* 0x002fec0003800000 */
.L_x_153:
[----:B------:R-:W-:Y:S01]  /*3510*/  UIADD3 UR6, UPT, UPT, UR4, 0x150, URZ ;  /* 0x0000015004067890 */ /* 0x000fe2000fffe0ff */
[----:B------:R2:W-:Y:S01]  /*3520*/  @!P0 SYNCS.ARRIVE.TRANS64.RED RZ, [R2+URZ], R5 ;  /* 0x0000000502ff89a7 */ /* 0x0005e200080004ff */
[----:B------:R-:W-:Y:S01]  /*3530*/  UIADD3 UR7, UPT, UPT, UR4, 0x110, URZ ;  /* 0x0000011004077890 */ /* 0x000fe2000fffe0ff */
[----:B------:R-:W-:-:S08]  /*3540*/  LOP3.LUT R3, R3, 0x1, RZ, 0x3c, !PT ;  /* 0x0000000103037812 */ /* 0x000fd000078e3cff */
[----:B------:R-:W-:Y:S06]  /*3550*/  UGETNEXTWORKID.BROADCAST [UR6], [UR7] ;  /* 0x00000000060073ca */ /* 0x000fec0008000100 */
[----:B--2---:R-:W-:-:S04]  /*3560*/  SHF.L.U32 R5, R8, 0x1f, RZ ;  /* 0x0000001f08057819 */ /* 0x004fc800000006ff */
[----:B------:R-:W2:Y:S02]  /*3570*/  SYNCS.PHASECHK.TRANS64.TRYWAIT P1, [UR4+0x110], R5 ;  /* 0x00011005ff0075a7 */ /* 0x000ea40008021104 */
[----:B--2---:R-:W-:Y:S05]  /*3580*/  @!P1 BRA `(.L_x_56) ;  /* 0x0000005000489947 */ /* 0x004fea0003800000 */
.L_x_155:
[----:B-1----:R-:W1:Y:S01]  /*3590*/  LDS.128 R4, [UR4+0x150] ;  /* 0x00015004ff047984 */ /* 0x002e620008000c00 */
[----:B------:R-:W-:Y:S01]  /*35a0*/  LOP3.LUT R8, R8, 0x1, RZ, 0x3c, !PT ;  /* 0x0000000108087812 */ /* 0x000fe200078e3cff */
[----:B------:R-:W-:Y:S01]  /*35b0*/  @!PT LDS RZ, [RZ] ;  /* 0x00000000fffff984 */ /* 0x000fe20000000800 */
[----:B------:R-:W-:Y:S01]  /*35c0*/  @!PT LDS RZ, [RZ] ;  /* 0x00000000fffff984 */ /* 0x000fe20000000800 */
[----:B------:R-:W-:Y:S01]  /*35d0*/  @!PT LDS RZ, [RZ] ;  /* 0x00000000fffff984 */ /* 0x000fe20000000800 */
[----:B------:R-:W-:Y:S01]  /*35e0*/  @!PT LDS RZ, [RZ] ;  /* 0x00000000fffff984 */ /* 0x000fe20000000800 */
[----:B------:R2:W-:Y:S06]  /*35f0*/  MEMBAR.ALL.CTA ;  /* 0x0000000000007992 */ /* 0x0005ec0000008000 */
[----:B--2---:R-:W2:Y:S02]  /*3600*/  FENCE.VIEW.ASYNC.S ;  /* 0x00000000000073c6 */ /* 0x004ea40000000000 */
[----:B--2---:R-:W-:Y:S01]  /*3610*/  SYNCS.ARRIVE.TRANS64.RED.A1T0 RZ, [UR5], RZ ;  /* 0x000000ffffff79a7 */ /* 0x004fe20008100405 */
[----:B-1----:R-:W-:-:S13]  /*3620*/  LOP3.LUT P1, RZ, R6, 0x1, RZ, 0xc0, !PT ;  /* 0x0000000106ff7812 */ /* 0x002fda000782c0ff */
[----:B------:R-:W-:Y:S05]  /*3630*/  @P1 BRA `(.L_x_57) ;  /* 0xfffffffc00981947 */ /* 0x000fea000383ffff */
[----:B------:R-:W-:-:S04]  /*3640*/  SHF.L.U32 R0, R3, 0x1f, RZ ;  /* 0x0000001f03007819 */ /* 0x000fc800000006ff */
[----:B------:R-:W1:Y:S02]  /*3650*/  SYNCS.PHASECHK.TRANS64 P0, [UR4+0x118], R0 ;  /* 0x00011800ff0075a7 */ /* 0x000e640008001004 */
[----:B-1----:R-:W-:Y:S05]  /*3660*/  @P0 EXIT ;  /* 0x000000000000094d */ /* 0x002fea0003800000 */
[----:B------:R-:W-:-:S07]  /*3670*/  MOV R0, UR4 ;  /* 0x0000000400007c02 */ /* 0x000fce0008000f00 */
.L_x_58:
[----:B-1----:R-:W-:-:S04]  /*3680*/  SHF.L.U32 R2, R3, 0x1f, RZ ;  /* 0x0000001f03027819 */ /* 0x002fc800000006ff */
[----:B------:R1:W2:Y:S03]  /*3690*/  SYNCS.PHASECHK.TRANS64.TRYWAIT P0, [R0+URZ+0x118], R2 ;  /* 0x00011802000075a7 */ /* 0x0002a600080011ff */
[----:B--2---:R-:W-:Y:S05]  /*36a0*/  @!P0 NANOSLEEP.SYNCS 0x989680 ;  /* 0x009896800000895d */ /* 0x004fea0003900000 */
[----:B------:R-:W2:Y:S02]  /*36b0*/  @!P0 SYNCS.PHASECHK.TRANS64 P0, [R0+URZ+0x118], R2 ;  /* 0x00011802000085a7 */ /* 0x000ea400080010ff */
[----:B--2---:R-:W-:Y:S05]  /*36c0*/  @P0 EXIT ;  /* 0x000000000000094d */ /* 0x004fea0003800000 */
[----:B------:R-:W-:Y:S05]  /*36d0*/  BRA `(.L_x_58) ;  /* 0xfffffffc00e87947 */ /* 0x000fea000383ffff */
.L_x_54:
[----:B------:R-:W-:Y:S05]  /*36e0*/  BRA.U UP4, `(.L_x_59) ;  /* 0x0000000d04907547 */ /* 0x000fea000b800000 */
[----:B------:R-:W1:Y:S01]  /*36f0*/  S2UR UR7, SR_CgaCtaId ;  /* 0x00000000000779c3 */ /* 0x000e620000008800 */
[----:B------:R-:W-:Y:S01]  /*3700*/  UMOV UR4, 0x40 ;  /* 0x0000004000047882 */ /* 0x000fe20000000000 */
[----:B------:R-:W-:Y:S01]  /*3710*/  NOP ;  /* 0x0000000000007918 */ /* 0x000fe20000000000 */
[----:B------:R-:W-:Y:S01]  /*3720*/  UMOV UR6, 0x400 ;  /* 0x0000040000067882 */ /* 0x000fe20000000000 */
[----:B-1----:R-:W-:Y:S02]  /*3730*/  ULEA UR5, UR7, UR4, 0x18 ;  /* 0x0000000407057291 */ /* 0x002fe4000f8ec0ff */
[----:B------:R-:W-:-:S07]  /*3740*/  ULEA UR6, UR7, UR6, 0x18 ;  /* 0x0000000607067291 */ /* 0x000fce000f8ec0ff */
[----:B------:R-:W1:Y:S02]  /*3750*/  LDS.U8 R0, [UR5+0x1c] ;  /* 0x00001c05ff007984 */ /* 0x000e640008000000 */
[----:B-1----:R-:W-:-:S13]  /*3760*/  ISETP.NE.AND P0, PT, R0, RZ, PT ;  /* 0x000000ff0000720c */ /* 0x002fda0003f05270 */
[----:B------:R-:W-:Y:S05]  /*3770*/  @P0 BRA `(.L_x_60) ;  /* 0x0000000000580947 */ /* 0x000fea0003800000 */
[----:B------:R-:W-:-:S13]  /*3780*/  ELECT P0, URZ, PT ;  /* 0x0000000000ff782f */ /* 0x000fda0003800000 */
[----:B------:R-:W-:Y:S05]  /*3790*/  @!P0 BRA `(.L_x_61) ;  /* 0x0000000000608947 */ /* 0x000fea0003800000 */
[----:B------:R-:W-:Y:S01]  /*37a0*/  UMOV UR4, 0x10 ;  /* 0x0000001000047882 */ /* 0x000fe20000000000 */
[----:B------:R-:W-:Y:S01]  /*37b0*/  HFMA2 R0, -RZ, RZ, 0, 5.9604644775390625e-08 ;  /* 0x00000001ff007431 */ /* 0x000fe200000001ff */
[----:B------:R-:W-:-:S03]  /*37c0*/  MOV R3, 0xffff ;  /* 0x0000ffff00037802 */ /* 0x000fc60000000f00 */
[----:B------:R-:W-:Y:S04]  /*37d0*/  DEPBAR.LE SB1, 0x36 ;  /* 0x00009d800000791a */ /* 0x000fe80000000000 */
[----:B------:R-:W1:Y:S02]  /*37e0*/  UTCATOMSWS.FIND_AND_SET.ALIGN UP0, UR4, UR4 ;  /* 0x00000004000475e3 */ /* 0x000e640008000800 */
[----:B-1----:R-:W-:Y:S01]  /*37f0*/  MOV R4, UR4 ;  /* 0x0000000400047c02 */ /* 0x002fe20008000f00 */
[----:B------:R-:W-:Y:S06]  /*3800*/  BRA.U UP0, `(.L_x_62) ;  /* 0x0000000100187547 */ /* 0x000fec000b800000 */
.L_x_63:
[----:B------:R-:W-:Y:S05]  /*3810*/  NANOSLEEP 0x64 ;  /* 0x000000640000795d */ /* 0x000fea0003800000 */
[----:B------:R-:W-:-:S05]  /*3820*/  UMOV UR4, 0x10 ;  /* 0x0000001000047882 */ /* 0x000fca0000000000 */
[----:B------:R-:W-:Y:S04]  /*3830*/  DEPBAR.LE SB1, 0x36 ;  /* 0x00009d800000791a */ /* 0x000fe80000000000 */
[----:B------:R-:W1:Y:S02]  /*3840*/  UTCATOMSWS.FIND_AND_SET.ALIGN UP0, UR4, UR4 ;  /* 0x00000004000475e3 */ /* 0x000e640008000800 */
[----:B-1----:R-:W-:Y:S01]  /*3850*/  MOV R4, UR4 ;  /* 0x0000000400047c02 */ /* 0x002fe20008000f00 */
[----:B------:R-:W-:Y:S05]  /*3860*/  BRA.U !UP0, `(.L_x_63) ;  /* 0xfffffffd08e87547 */ /* 0x000fea000b83ffff */
.L_x_62:
[-C--:B------:R-:W-:Y:S02]  /*3870*/  SHF.L.U32 R3, R3, R4.reuse, RZ ;  /* 0x0000000403037219 */ /* 0x080fe400000006ff */
[----:B------:R-:W-:Y:S01]  /*3880*/  SHF.L.U32 R0, R0, R4, RZ ;  /* 0x0000000400007219 */ /* 0x000fe200000006ff */
[----:B------:R-:W-:Y:S02]  /*3890*/  IMAD.SHL.U32 R4, R4, 0x20, RZ ;  /* 0x0000002004047824 */ /* 0x000fe400078e00ff */
[----:B------:R1:W-:Y:S04]  /*38a0*/  ATOMS.OR RZ, [UR5+0x14], R3 ;  /* 0x00001403ffff798c */ /* 0x0003e8000b000005 */
[----:B------:R1:W-:Y:S04]  /*38b0*/  ATOMS.OR RZ, [UR5+0x18], R0 ;  /* 0x00001800ffff798c */ /* 0x0003e8000b000005 */
[----:B------:R1:W-:Y:S01]  /*38c0*/  STS [UR6+0x160], R4 ;  /* 0x00016004ff007988 */ /* 0x0003e20008000806 */
[----:B------:R-:W-:Y:S05]  /*38d0*/  BRA `(.L_x_61) ;  /* 0x0000000000107947 */ /* 0x000fea0003800000 */
.L_x_60:
[----:B------:R-:W-:Y:S02]  /*38e0*/  MOV R0, 0xffffffff ;  /* 0xffffffff00007802 */ /* 0x000fe40000000f00 */
[----:B------:R-:W-:-:S03]  /*38f0*/  MOV R4, 0x3920 ;  /* 0x0000392000047802 */ /* 0x000fc60000000f00 */
[----:B------:R1:W-:Y:S04]  /*3900*/  STS [UR6+0x160], R0 ;  /* 0x00016000ff007988 */ /* 0x0003e80008000806 */
[----:B-1---5:R-:W-:Y:S05]  /*3910*/  CALL.REL.NOINC `($__internal_1_$__cuda_sm10x_tcgen05_guardrail_trap_phase_invalid_during_alloc) ;  /* 0x0000005000e47944 */ /* 0x022fea0003c00000 */
.L_x_61:
[----:B------:R-:W-:Y:S05]  /*3920*/  WARPSYNC.ALL ;  /* 0x0000000000007948 */ /* 0x000fea0003800000 */
[----:B------:R-:W2:Y:S01]  /*3930*/  S2UR UR4, SR_CgaCtaId ;  /* 0x00000000000479c3 */ /* 0x000ea20000008800 */
[----:B------:R-:W-:Y:S01]  /*3940*/  UMOV UR20, 0x400 ;  /* 0x0000040000147882 */ /* 0x000fe20000000000 */
[----:B------:R-:W-:-:S06]  /*3950*/  NOP ;  /* 0x0000000000007918 */ /* 0x000fcc0000000000 */
[----:B------:R-:W-:Y:S06]  /*3960*/  BAR.ARV 0x6, 0xa0 ;  /* 0x0182800000007b1d */ /* 0x000fec0000002000 */
[----:B------:R-:W3:Y:S01]  /*3970*/  LDCU.64 UR6, c[0x0][0x388] ;  /* 0x00007100ff0677ac */ /* 0x000ee20008000a00 */
[----:B------:R-:W-:Y:S01]  /*3980*/  LOP3.LUT R2, R2, 0xffff, RZ, 0xc0, !PT ;  /* 0x0000ffff02027812 */ /* 0x000fe200078ec0ff */
[----:B------:R-:W-:Y:S01]  /*3990*/  IMAD.MOV.U32 R9, RZ, RZ, 0x1 ;  /* 0x00000001ff097424 */ /* 0x000fe200078e00ff */
[----:B------:R-:W4:Y:S02]  /*39a0*/  LDCU.64 UR8, c[0x0][0x390] ;  /* 0x00007200ff0877ac */ /* 0x000f240008000a00 */
[----:B------:R-:W-:Y:S01]  /*39b0*/  R2UR UR21, R2 ;  /* 0x00000000021572ca */ /* 0x000fe200000e0000 */
[----:B------:R-:W-:-:S02]  /*39c0*/  IMAD.MOV.U32 R8, RZ, RZ, RZ ;  /* 0x000000ffff087224 */ /* 0x000fc400078e00ff */
[----:B-1----:R-:W-:Y:S01]  /*39d0*/  IMAD.MOV.U32 R3, RZ, RZ, RZ ;  /* 0x000000ffff037224 */ /* 0x002fe200078e00ff */
[----:B------:R-:W-:Y:S01]  /*39e0*/  UMOV UR24, URZ ;  /* 0x000000ff00187c82 */ /* 0x000fe20008000000 */
[----:B--2---:R-:W-:Y:S01]  /*39f0*/  ULEA UR20, UR4, UR20, 0x18 ;  /* 0x0000001404147291 */ /* 0x004fe2000f8ec0ff */
[----:B------:R-:W-:Y:S01]  /*3a00*/  UMOV UR19, URZ ;  /* 0x000000ff00137c82 */ /* 0x000fe20008000000 */
[----:B------:R-:W-:Y:S01]  /*3a10*/  UMOV UR32, 0x0 ;  /* 0x0000000000207882 */ /* 0x000fe20000000000 */
[----:B------:R-:W-:Y:S01]  /*3a20*/  UMOV UR33, 0x4110490 ;  /* 0x0411049000217882 */ /* 0x000fe20000000000 */
[----:B------:R-:W-:Y:S01]  /*3a30*/  UMOV UR30, 0x0 ;  /* 0x00000000001e7882 */ /* 0x000fe20000000000 */
[----:B------:R-:W-:Y:S01]  /*3a40*/  UMOV UR31, 0x4110490 ;  /* 0x04110490001f7882 */ /* 0x000fe20000000000 */
[----:B------:R-:W-:Y:S01]  /*3a50*/  UMOV UR28, 0x0 ;  /* 0x00000000001c7882 */ /* 0x000fe20000000000 */
[----:B---3--:R-:W-:Y:S02]  /*3a60*/  UIADD3 UR4, UPT, UPT, UR6, 0x3f, URZ ;  /* 0x0000003f06047890 */ /* 0x008fe4000fffe0ff */
[----:B------:R-:W1:Y:S01]  /*3a70*/  LDS R0, [UR20+0x160] ;  /* 0x00016014ff007984 */ /* 0x000e620008000800 */
[----:B------:R-:W-:-:S02]  /*3a80*/  UIADD3 UR6, UPT, UPT, UR20, 0x1d400, URZ ;  /* 0x0001d40014067890 */ /* 0x000fc4000fffe0ff */
[----:B------:R-:W-:Y:S02]  /*3a90*/  USHF.R.S32.HI UR5, URZ, 0x1f, UR4 ;  /* 0x0000001fff057899 */ /* 0x000fe40008011404 */
[----:B------:R-:W-:Y:S02]  /*3aa0*/  USHF.R.U32.HI UR6, URZ, 0x4, UR6 ;  /* 0x00000004ff067899 */ /* 0x000fe40008011606 */
[----:B------:R-:W-:Y:S02]  /*3ab0*/  ULEA.HI UR4, UR5, UR4, URZ, 0x6 ;  /* 0x0000000405047291 */ /* 0x000fe4000f8f30ff */
[----:B------:R-:W-:Y:S02]  /*3ac0*/  ULOP3.LUT UR23, UR6, 0x3fff, URZ, 0xc0, !UPT ;  /* 0x00003fff06177892 */ /* 0x000fe4000f8ec0ff */
[----:B------:R-:W-:Y:S01]  /*3ad0*/  USHF.R.S32.HI UR4, URZ, 0x6, UR4 ;  /* 0x00000006ff047899 */ /* 0x000fe20008011404 */
[----:B------:R-:W-:Y:S01]  /*3ae0*/  UMOV UR29, 0x4110490 ;  /* 0x04110490001d7882 */ /* 0x000fe20000000000 */
[----:B------:R-:W-:-:S02]  /*3af0*/  UMOV UR26, 0x0 ;  /* 0x00000000001a7882 */ /* 0x000fc40000000000 */
[----:B------:R-:W-:Y:S01]  /*3b00*/  UIMAD UR4, UR4, UR7, URZ ;  /* 0x00000007040472a4 */ /* 0x000fe2000f8e02ff */
[----:B------:R-:W-:-:S03]  /*3b10*/  UMOV UR27, 0x4110490 ;  /* 0x04110490001b7882 */ /* 0x000fc60000000000 */
[----:B----4-:R-:W-:-:S04]  /*3b20*/  UIMAD UR4, UR4, UR8, URZ ;  /* 0x00000008040472a4 */ /* 0x010fc8000f8e02ff */
[----:B------:R-:W-:Y:S02]  /*3b30*/  UIMAD UR9, UR4, UR9, URZ ;  /* 0x00000009040972a4 */ /* 0x000fe4000f8e02ff */
[----:B------:R-:W-:Y:S02]  /*3b40*/  UIADD3 UR4, UPT, UPT, UR20, 0x3400, URZ ;  /* 0x0000340014047890 */ /* 0x000fe4000fffe0ff */
[----:B------:R-:W-:Y:S02]  /*3b50*/  UIADD3 UR35, UPT, UPT, UR9, -0x1, URZ ;  /* 0xffffffff09237890 */ /* 0x000fe4000fffe0ff */
[----:B------:R-:W-:Y:S02]  /*3b60*/  USHF.R.U32.HI UR5, URZ, 0x4, UR4 ;  /* 0x00000004ff057899 */ /* 0x000fe40008011604 */
[----:B------:R-:W-:Y:S02]  /*3b70*/  UIADD3 UR4, UPT, UPT, UR20, 0x118, URZ ;  /* 0x0000011814047890 */ /* 0x000fe4000fffe0ff */
[----:B------:R-:W-:-:S02]  /*3b80*/  ULOP3.LUT UR5, UR5, 0x3fff, URZ, 0xc0, !UPT ;  /* 0x00003fff05057892 */ /* 0x000fc4000f8ec0ff */
[----:B------:R-:W-:Y:S02]  /*3b90*/  UPRMT UR34, URZ, 0x654, UR4 ;  /* 0x00000654ff227896 */ /* 0x000fe40008000004 */
[----:B------:R-:W-:Y:S02]  /*3ba0*/  ULOP3.LUT UR22, UR5, 0x10000, URZ, 0xfc, !UPT ;  /* 0x0001000005167892 */ /* 0x000fe4000f8efcff */
[----:B------:R-:W-:Y:S01]  /*3bb0*/  UISETP.GE.AND UP3, UPT, UR9, 0x1, UPT ;  /* 0x000000010900788c */ /* 0x000fe2000bf66270 */
[C---:B-1----:R-:W-:Y:S01]  /*3bc0*/  VIADD R5, R0.reuse, 0x40 ;  /* 0x0000004000057836 */ /* 0x042fe20000000000 */
[----:B------:R-:W-:-:S04]  /*3bd0*/  LOP3.LUT R4, R0, 0xffff, RZ, 0xc0, !PT ;  /* 0x0000ffff00047812 */ /* 0x000fc800078ec0ff */
[----:B------:R-:W-:-:S05]  /*3be0*/  LOP3.LUT R5, R5, 0xffff, RZ, 0xc0, !PT ;  /* 0x0000ffff05057812 */ /* 0x000fca00078ec0ff */
[----:B------:R1:W-:Y:S02]  /*3bf0*/  STL.64 [R1], R4 ;  /* 0x0000000401007387 */ /* 0x0003e40000100a00 */
.L_x_70:
[----:B-1----:R-:W-:-:S04]  /*3c00*/  SHF.L.U32 R4, R8, 0x1f, RZ ;  /* 0x0000001f08047819 */ /* 0x002fc800000006ff */
[----:B------:R-:W1:Y:S02]  /*3c10*/  SYNCS.PHASECHK.TRANS64.TRYWAIT P0, [UR20+0x110], R4 ;  /* 0x00011004ff0075a7 */ /* 0x000e640008001114 */
[----:B-12-4-:R-:W-:Y:S05]  /*3c20*/  @!P0 BRA `(.L_x_64) ;  /* 0x0000004800b88947 */ /* 0x016fea0003800000 */
.L_x_157:
[----:B-1----:R-:W1:Y:S01]  /*3c30*/  LDS.128 R4, [UR20+0x150] ;  /* 0x00015014ff047984 */ /* 0x002e620008000c00 */
[----:B------:R-:W-:Y:S01]  /*3c40*/  ULEA UR25, UR24, UR20, 0x3 ;  /* 0x0000001418197291 */ /* 0x000fe2000f8e18ff */
[----:B------:R-:W-:Y:S01]  /*3c50*/  SHF.L.U32 R2, R9, 0x1f, RZ ;  /* 0x0000001f09027819 */ /* 0x000fe200000006ff */
[----:B------:R-:W-:Y:S01]  /*3c60*/  @!PT LDS RZ, [RZ] ;  /* 0x00000000fffff984 */ /* 0x000fe20000000800 */
[----:B------:R-:W-:Y:S01]  /*3c70*/  @!PT LDS RZ, [RZ] ;  /* 0x00000000fffff984 */ /* 0x000fe20000000800 */
[----:B------:R-:W-:Y:S01]  /*3c80*/  @!PT LDS RZ, [RZ] ;  /* 0x00000000fffff984 */ /* 0x000fe20000000800 */
[----:B------:R-:W-:Y:S01]  /*3c90*/  @!PT LDS RZ, [RZ] ;  /* 0x00000000fffff984 */ /* 0x000fe20000000800 */
[----:B------:R2:W-:Y:S06]  /*3ca0*/  MEMBAR.ALL.CTA ;  /* 0x0000000000007992 */ /* 0x0005ec0000008000 */
[----:B--2---:R-:W2:Y:S02]  /*3cb0*/  FENCE.VIEW.ASYNC.S ;  /* 0x00000000000073c6 */ /* 0x004ea40000000000 */
[----:B--2---:R-:W-:Y:S01]  /*3cc0*/  SYNCS.ARRIVE.TRANS64.RED.A1T0 RZ, [UR34], RZ ;  /* 0x000000ffffff79a7 */ /* 0x004fe20008100422 */
[----:B------:R-:W2:Y:S01]  /*3cd0*/  SYNCS.PHASECHK.TRANS64.TRYWAIT P0, [UR25+0x130], R2 ;  /* 0x00013002ff0075a7 */ /* 0x000ea20008001119 */
[----:B-1----:R-:W-:Y:S01]  /*3ce0*/  LOP3.LUT P3, RZ, R6, 0x1, RZ, 0xc0, !PT ;  /* 0x0000000106ff7812 */ /* 0x002fe2000786c0ff */
[----:B--2---:R-:W-:-:S12]  /*3cf0*/  @!P0 BRA `(.L_x_65) ;  /* 0x00000048009c8947 */ /* 0x004fd80003800000 */
.L_x_159:
[----:B------:R-:W-:Y:S05]  /*3d00*/  BRA.U !UP3, `(.L_x_66) ;  /* 0x000000010bf87547 */ /* 0x000fea000b800000 */
[----:B-1----:R-:W-:Y:S01]  /*3d10*/  IMAD.U32 R2, RZ, RZ, UR24 ;  /* 0x00000018ff027e24 */ /* 0x002fe2000f8e00ff */
[----:B------:R-:W-:-:S04]  /*3d20*/  ULEA UR4, UR19, UR20, 0x3 ;  /* 0x0000001413047291 */ /* 0x000fc8000f8e18ff */
[----:B------:R-:W-:-:S05]  /*3d30*/  LEA R2, R2, R1, 0x2 ;  /* 0x0000000102027211 */ /* 0x000fca00078e10ff */
[----:B------:R1:W5:Y:S01]  /*3d40*/  LDL R4, [R2] ;  /* 0x0000000002047983 */ /* 0x0003620000100800 */
[----:B------:R-:W-:Y:S01]  /*3d50*/  UPLOP3.LUT UP2, UPT, UPT, UPT, UPT, 0x40, 0x4 ;  /* 0x000000000004789c */ /* 0x000fe20003f4e870 */
[----:B------:R-:W-:Y:S01]  /*3d60*/  UMOV UR17, UR35 ;  /* 0x0000002300117c82 */ /* 0x000fe20008000000 */
[----:B-1----:R-:W-:-:S04]  /*3d70*/  SHF.L.U32 R2, R3, 0x1f, RZ ;  /* 0x0000001f03027819 */ /* 0x002fc800000006ff */
[----:B------:R1:W2:Y:S01]  /*3d80*/  SYNCS.PHASECHK.TRANS64.TRYWAIT P2, [UR4], R2 ;  /* 0x00000002ff0075a7 */ /* 0x0002a20008041104 */
[----:B------:R-:W-:-:S05]  /*3d90*/  UMOV UR4, UR19 ;  /* 0x0000001300047c82 */ /* 0x000fca0008000000 */
.L_x_69:
[----:B------:R-:W-:Y:S01]  /*3da0*/  ULEA UR18, UR4, UR20, 0x3 ;  /* 0x0000001404127291 */ /* 0x000fe2000f8e18ff */
[----:B--234-:R-:W-:Y:S11]  /*3db0*/  @P2 BRA `(.L_x_67) ;  /* 0x00000000000c2947 */ /* 0x01cff60003800000 */
[----:B------:R-:W-:Y:S04]  /*3dc0*/  SHF.L.U32 R5, R3, 0x1f, RZ ;  /* 0x0000001f03057819 */ /* 0x000fe800000006ff */
[----:B------:R-:W2:Y:S02]  /*3dd0*/  SYNCS.PHASECHK.TRANS64.TRYWAIT P0, [UR18], R5 ;  /* 0x00000005ff0075a7 */ /* 0x000ea40008001112 */
[----:B--2---:R-:W-:Y:S05]  /*3de0*/  @!P0 BRA `(.L_x_68) ;  /* 0x0000004800788947 */ /* 0x004fea0003800000 */
.L_x_67:
[----:B------:R-:W-:Y:S01]  /*3df0*/  UISETP.NE.AND UP0, UPT, UR17, URZ, UPT ;  /* 0x000000ff1100728c */ /* 0x000fe2000bf05270 */
[----:B------:R-:W-:Y:S01]  /*3e00*/  PLOP3.LUT P2, PT, PT, PT, PT, 0x80, 0x8 ;  /* 0x000000000008781c */ /* 0x000fe20003f4f070 */
[----:B------:R-:W-:Y:S01]  /*3e10*/  UIADD3 UR5, UPT, UPT, UR4, 0x1, URZ ;  /* 0x0000000104057890 */ /* 0x000fe2000fffe0ff */
[----:B------:R-:W-:Y:S11]  /*3e20*/  ELECT P1, URZ, PT ;  /* 0x0000000000ff782f */ /* 0x000ff60003820000 */
[----:B------:R-:W-:Y:S02]  /*3e30*/  @!UPT UIADD3 URZ, UPT, UPT, URZ, URZ, URZ ;  /* 0x000000fffffff290 */ /* 0x000fe4000fffe0ff */
[C---:B-----5:R-:W-:Y:S01]  /*3e40*/  @P1 R2UR.BROADCAST UR8, R4.reuse ;  /* 0x00000000040812ca */ /* 0x060fe200008e0000 */
[----:B------:R-:W-:Y:S01]  /*3e50*/  UISETP.NE.AND UP1, UPT, UR5, 0xd, UPT ;  /* 0x0000000d0500788c */ /* 0x000fe2000bf25270 */
[----:B------:R-:W-:Y:S01]  /*3e60*/  PLOP3.LUT P0, PT, PT, PT, UP0, 0x80, 0x8 ;  /* 0x000000000008781c */ /* 0x000fe20003f0f008 */
[----:B------:R-:W-:Y:S02]  /*3e70*/  ULEA UR10, UR4, UR23, 0x9 ;  /* 0x00000017040a7291 */ /* 0x000fe4000f8e48ff */
[----:B------:R-:W-:Y:S02]  /*3e80*/  USEL UR6, URZ, 0x1, UP1 ;  /* 0x00000001ff067887 */ /* 0x000fe40008800000 */
[----:B------:R-:W-:Y:S02]  /*3e90*/  USEL UR19, UR5, URZ, UP1 ;  /* 0x000000ff05137287 */ /* 0x000fe40008800000 */
[----:B------:R-:W-:Y:S02]  /*3ea0*/  ULEA UR14, UR4, UR22, 0x9 ;  /* 0x00000016040e7291 */ /* 0x000fe4000f8e48ff */
[----:B------:R-:W-:Y:S01]  /*3eb0*/  @UP0 ULEA UR5, UR19, UR20, 0x3 ;  /* 0x0000001413050291 */ /* 0x000fe2000f8e18ff */
[----:B------:R-:W-:Y:S01]  /*3ec0*/  LOP3.LUT R3, R3, UR6, RZ, 0x3c, !PT ;  /* 0x0000000603037c12 */ /* 0x000fe2000f8e3cff */
[----:B------:R-:W-:Y:S02]  /*3ed0*/  UIADD3 UR6, UPT, UPT, UR10, 0x80, URZ ;  /* 0x000000800a067890 */ /* 0x000fe4000fffe0ff */
[----:B------:R-:W-:Y:S01]  /*3ee0*/  UIADD3 UR4, UPT, UPT, UR14, 0x2, URZ ;  /* 0x000000020e047890 */ /* 0x000fe2000fffe0ff */
[----:B-1----:R-:W-:Y:S01]  /*3ef0*/  @P0 SHF.L.U32 R2, R3, 0x1f, RZ ;  /* 0x0000001f03020819 */ /* 0x002fe200000006ff */
[----:B------:R-:W-:Y:S01]  /*3f00*/  UIADD3 UR12, UPT, UPT, UR10, 0x100, URZ ;  /* 0x000001000a0c7890 */ /* 0x000fe2000fffe0ff */
[----:B------:R-:W-:Y:S02]  /*3f10*/  UMOV UR11, 0x40004040 ;  /* 0x40004040000b7882 */ /* 0x000fe40000000000 */
[----:B------:R3:W4:Y:S01]  /*3f20*/  @P0 SYNCS.PHASECHK.TRANS64.TRYWAIT P2, [UR5], R2 ;  /* 0x00000002ff0005a7 */ /* 0x0007220008041105 */
[----:B------:R-:W-:Y:S11]  /*3f30*/  ELECT P0, URZ, PT ;  /* 0x0000000000ff782f */ /* 0x000ff60003800000 */
[----:B------:R-:W-:Y:S02]  /*3f40*/  @!UPT UIADD3 URZ, UPT, UPT, URZ, URZ, URZ ;  /* 0x000000fffffff290 */ /* 0x000fe4000fffe0ff */
[C---:B------:R-:W-:Y:S02]  /*3f50*/  @P0 R2UR.BROADCAST UR16, R4.reuse ;  /* 0x00000000041002ca */ /* 0x040fe400008e0000 */
[----:B------:R-:W-:Y:S01]  /*3f60*/  ELECT P0, URZ, PT ;  /* 0x0000000000ff782f */ /* 0x000fe20003800000 */
[----:B------:R-:W-:Y:S01]  /*3f70*/  UMOV UR15, 0x40004040 ;  /* 0x40004040000f7882 */ /* 0x000fe20000000000 */
[----:B------:R-:W-:Y:S01]  /*3f80*/  UMOV UR7, 0x40004040 ;  /* 0x4000404000077882 */ /* 0x000fe20000000000 */
[----:B------:R1:W-:Y:S01]  /*3f90*/  UTCHMMA gdesc[UR14], gdesc[UR10], tmem[UR8], tmem[UR32], idesc[UR33], UP2 ;  /* 0x00ff200a0e0075ea */ /* 0x0003e20009000008 */
[----:B------:R-:W-:Y:S01]  /*3fa0*/  UPLOP3.LUT UP2, UPT, UPT, UPT, UPT, 0x80, 0x8 ;  /* 0x000000000008789c */ /* 0x000fe20003f4f070 */
[----:B------:R-:W-:Y:S01]  /*3fb0*/  UMOV UR5, 0x40004040 ;  /* 0x4000404000057882 */ /* 0x000fe20000000000 */
[----:B------:R-:W-:Y:S01]  /*3fc0*/  UMOV UR13, 0x40004040 ;  /* 0x40004040000d7882 */ /* 0x000fe20000000000 */
[----:B------:R-:W-:Y:S04]  /*3fd0*/  UMOV UR9, 0x40004040 ;  /* 0x4000404000097882 */ /* 0x000fe80000000000 */
[----:B------:R2:W-:Y:S01]  /*3fe0*/  UTCHMMA gdesc[UR4], gdesc[UR6], tmem[UR16], tmem[UR30], idesc[UR31], UPT ;  /* 0x00ff1e06040075ea */ /* 0x0005e2000b800010 */
[----:B-1----:R-:W-:Y:S01]  /*3ff0*/  UIADD3 UR8, UPT, UPT, UR14, 0x4, URZ ;  /* 0x000000040e087890 */ /* 0x002fe2000fffe0ff */
[C---:B------:R-:W-:Y:S02]  /*4000*/  @P0 R2UR.BROADCAST UR15, R4.reuse ;  /* 0x00000000040f02ca */ /* 0x040fe400008e0000 */
[----:B------:R-:W-:Y:S01]  /*4010*/  ELECT P0, URZ, PT ;  /* 0x0000000000ff782f */ /* 0x000fe20003800000 */
[----:B------:R-:W-:Y:S02]  /*4020*/  UIADD3 UR10, UPT, UPT, UR10, 0x180, URZ ;  /* 0x000001800a0a7890 */ /* 0x000fe4000fffe0ff */
[----:B--2---:R-:W-:Y:S10]  /*4030*/  UIADD3 UR6, UPT, UPT, UR14, 0x6, URZ ;  /* 0x000000060e067890 */ /* 0x004ff4000fffe0ff */
[----:B------:R-:W-:Y:S01]  /*4040*/  @P0 R2UR.BROADCAST UR14, R4 ;  /* 0x00000000040e02ca */ /* 0x000fe200008e0000 */
[----:B------:R-:W-:Y:S02]  /*4050*/  UIADD3 UR5, UPT, UPT, UR18, 0x68, URZ ;  /* 0x0000006812057890 */ /* 0x000fe4000fffe0ff */
[----:B------:R-:W-:Y:S01]  /*4060*/  UIADD3 UR4, UPT, UPT, UR17, 0x1, URZ ;  /* 0x0000000111047890 */ /* 0x000fe2000fffe0ff */
[----:B------:R1:W-:Y:S03]  /*4070*/  UTCHMMA gdesc[UR8], gdesc[UR12], tmem[UR15], tmem[UR28], idesc[UR29], UPT ;  /* 0x00ff1c0c080075ea */ /* 0x0003e6000b80000f */
[----:B------:R-:W-:Y:S03]  /*4080*/  UISETP.GT.U32.AND UP0, UPT, UR4, 0x1, UPT ;  /* 0x000000010400788c */ /* 0x000fe6000bf04070 */
[----:B------:R-:W-:Y:S03]  /*4090*/  UMOV UR4, UR19 ;  /* 0x0000001300047c82 */ /* 0x000fe60008000000 */
[----:B------:R3:W-:Y:S01]  /*40a0*/  UTCHMMA gdesc[UR6], gdesc[UR10], tmem[UR14], tmem[UR26], idesc[UR27], UPT ;  /* 0x00ff1a0a060075ea */ /* 0x0007e2000b80000e */
[----:B------:R3:W-:Y:S01]  /*40b0*/  UTCBAR.MULTICAST [UR5], URZ, UR21 ;  /* 0x000000ff050073e9 */ /* 0x0007e20008000815 */
[----:B-1----:R-:W-:Y:S07]  /*40c0*/  UIADD3 UR8, UPT, UPT, UR17, -0x1, URZ ;  /* 0xffffffff11087890 */ /* 0x002fee000fffe0ff */
[----:B------:R-:W-:Y:S01]  /*40d0*/  UMOV UR17, UR8 ;  /* 0x0000000800117c82 */ /* 0x000fe20008000000 */
[----:B------:R-:W-:Y:S05]  /*40e0*/  BRA.U UP0, `(.L_x_69) ;  /* 0xfffffffd002c7547 */ /* 0x000fea000b83ffff */
.L_x_66:
[----:B------:R-:W-:Y:S01]  /*40f0*/  UIADD3 UR4, UPT, UPT, UR24, 0x1, URZ ;  /* 0x0000000118047890 */ /* 0x000fe2000fffe0ff */
[----:B------:R-:W-:Y:S01]  /*4100*/  LOP3.LUT R8, R8, 0x1, RZ, 0x3c, !PT ;  /* 0x0000000108087812 */ /* 0x000fe200078e3cff */
[----:B---3--:R-:W-:Y:S02]  /*4110*/  UIADD3 UR5, UPT, UPT, UR25, 0x120, URZ ;  /* 0x0000012019057890 */ /* 0x008fe4000fffe0ff */
[----:B------:R-:W-:-:S04]  /*4120*/  UISETP.NE.AND UP0, UPT, UR4, 0x2, UPT ;  /* 0x000000020400788c */ /* 0x000fc8000bf05270 */
[----:B------:R-:W-:Y:S02]  /*4130*/  USEL UR6, URZ, 0x1, UP0 ;  /* 0x00000001ff067887 */ /* 0x000fe40008000000 */
[----:B------:R-:W-:Y:S01]  /*4140*/  USEL UR24, UR4, URZ, UP0 ;  /* 0x000000ff04187287 */ /* 0x000fe20008000000 */
[----:B------:R2:W-:Y:S03]  /*4150*/  UTCBAR [UR5], URZ ;  /* 0x000000ff050073e9 */ /* 0x0005e600080000ff */
[----:B------:R-:W-:Y:S01]  /*4160*/  LOP3.LUT R9, R9, UR6, RZ, 0x3c, !PT ;  /* 0x0000000609097c12 */ /* 0x000fe2000f8e3cff */
[----:B------:R-:W-:Y:S07]  /*4170*/  @P3 BRA `(.L_x_70) ;  /* 0xfffffff800a03947 */ /* 0x000fee000383ffff */
[----:B------:R-:W3:Y:S01]  /*4180*/  S2UR UR6, SR_CgaCtaId ;  /* 0x00000000000679c3 */ /* 0x000ee20000008800 */
[----:B------:R-:W-:Y:S01]  /*4190*/  ELECT P0, URZ, PT ;  /* 0x0000000000ff782f */ /* 0x000fe20003800000 */
[----:B-1----:R-:W-:Y:S01]  /*41a0*/  IMAD.MOV.U32 R2, RZ, RZ, 0x1 ;  /* 0x00000001ff027424 */ /* 0x002fe200078e00ff */
[----:B------:R-:W-:Y:S01]  /*41b0*/  UIADD3 UR20, UPT, UPT, UR20, 0x130, URZ ;  /* 0x0000013014147890 */ /* 0x000fe2000fffe0ff */
[----:B------:R-:W-:Y:S01]  /*41c0*/  SHF.L.U32 R3, R9, 0x1f, RZ ;  /* 0x0000001f09037819 */ /* 0x000fe200000006ff */
[----:B------:R-:W-:-:S03]  /*41d0*/  UMOV UR4, 0x40 ;  /* 0x0000004000047882 */ /* 0x000fc60000000000 */
[----:B------:R-:W-:Y:S01]  /*41e0*/  UVIRTCOUNT.DEALLOC.SMPOOL 0x80 ;  /* 0x000000800000784c */ /* 0x000fe20000000000 */
[----:B---3--:R-:W-:Y:S02]  /*41f0*/  ULEA UR6, UR6, UR4, 0x18 ;  /* 0x0000000406067291 */ /* 0x008fe4000f8ec0ff */
[----:B------:R-:W-:-:S07]  /*4200*/  ULEA UR4, UR24, UR20, 0x3 ;  /* 0x0000001418047291 */ /* 0x000fce000f8e18ff */
[----:B------:R1:W-:Y:S02]  /*4210*/  @P0 STS.U8 [UR6+0x1c], R2 ;  /* 0x00001c02ff000988 */ /* 0x0003e40008000006 */
[----:B------:R-:W3:Y:S02]  /*4220*/  SYNCS.PHASECHK.TRANS64.TRYWAIT P0, [UR4], R3 ;  /* 0x00000003ff0075a7 */ /* 0x000ee40008001104 */
[----:B-1-3--:R-:W-:Y:S05]  /*4230*/  @!P0 BRA `(.L_x_71) ;  /* 0x00000044007c8947 */ /* 0x00afea0003800000 */
.L_x_162:
[----:B------:R-:W-:-:S04]  /*4240*/  UIADD3 UR4, UPT, UPT, UR24, 0x1, URZ ;  /* 0x0000000118047890 */ /* 0x000fc8000fffe0ff */
[----:B------:R-:W-:-:S04]  /*4250*/  UISETP.NE.AND UP0, UPT, UR4, 0x2, UPT ;  /* 0x000000020400788c */ /* 0x000fc8000bf05270 */
[----:B--2---:R-:W-:Y:S02]  /*4260*/  USEL UR5, URZ, 0x1, UP0 ;  /* 0x00000001ff057887 */ /* 0x004fe40008000000 */
[----:B------:R-:W-:-:S04]  /*4270*/  USEL UR4, UR4, URZ, UP0 ;  /* 0x000000ff04047287 */ /* 0x000fc80008000000 */
[----:B------:R-:W-:Y:S01]  /*4280*/  ULEA UR4, UR4, UR20, 0x3 ;  /* 0x0000001404047291 */ /* 0x000fe2000f8e18ff */
[----:B-1----:R-:W-:-:S04]  /*4290*/  LOP3.LUT R3, R9, UR5, RZ, 0x3c, !PT ;  /* 0x0000000509037c12 */ /* 0x002fc8000f8e3cff */
[----:B------:R-:W-:-:S04]  /*42a0*/  SHF.L.U32 R3, R3, 0x1f, RZ ;  /* 0x0000001f03037819 */ /* 0x000fc800000006ff */
[----:B------:R-:W1:Y:S02]  /*42b0*/  SYNCS.PHASECHK.TRANS64.TRYWAIT P0, [UR4], R3 ;  /* 0x00000003ff0075a7 */ /* 0x000e640008001104 */
[----:B-1----:R-:W-:Y:S05]  /*42c0*/  @!P0 BRA `(.L_x_72) ;  /* 0x0000004400708947 */ /* 0x002fea0003800000 */
.L_x_164:
[----:B------:R-:W-:Y:S01]  /*42d0*/  NOP ;  /* 0x0000000000007918 */ /* 0x000fe20000000000 */
[----:B-1----:R-:W1:Y:S01]  /*42e0*/  LDS R2, [UR6+0x14] ;  /* 0x00001406ff027984 */ /* 0x002e620008000800 */
[----:B------:R-:W-:Y:S01]  /*42f0*/  LOP3.LUT R3, R0, 0xffff, RZ, 0xc0, !PT ;  /* 0x0000ffff00037812 */ /* 0x000fe200078ec0ff */
[----:B------:R-:W-:-:S03]  /*4300*/  IMAD.MOV.U32 R0, RZ, RZ, 0xffff ;  /* 0x0000ffffff007424 */ /* 0x000fc600078e00ff */
[----:B------:R-:W-:-:S04]  /*4310*/  SHF.R.U32.HI R3, RZ, 0x5, R3 ;  /* 0x00000005ff037819 */ /* 0x000fc80000011603 */
[----:B------:R-:W-:-:S04]  /*4320*/  SHF.L.U32 R0, R0, R3, RZ ;  /* 0x0000000300007219 */ /* 0x000fc800000006ff */
[----:B-1----:R-:W-:-:S04]  /*4330*/  LOP3.LUT R2, R2, R0, RZ, 0xc0, !PT ;  /* 0x0000000002027212 */ /* 0x002fc800078ec0ff */
[----:B------:R-:W-:Y:S01]  /*4340*/  ISETP.NE.AND P0, PT, R2, R0, PT ;  /* 0x000000000200720c */ /* 0x000fe20003f05270 */
[----:B------:R-:W-:-:S05]  /*4350*/  IMAD.MOV.U32 R2, RZ, RZ, 0x1 ;  /* 0x00000001ff027424 */ /* 0x000fca00078e00ff */
[----:B------:R-:W-:-:S07]  /*4360*/  SHF.L.U32 R2, R2, R3, RZ ;  /* 0x0000000302027219 */ /* 0x000fce00000006ff */
[----:B------:R-:W-:Y:S05]  /*4370*/  @P0 BRA `(.L_x_73) ;  /* 0x00000000005c0947 */ /* 0x000fea0003800000 */
[----:B------:R-:W1:Y:S02]  /*4380*/  LDS R3, [UR6+0x18] ;  /* 0x00001806ff037984 */ /* 0x000e640008000800 */
[----:B-1----:R-:W-:-:S04]  /*4390*/  LOP3.LUT R3, R3, R2, RZ, 0xc0, !PT ;  /* 0x0000000203037212 */ /* 0x002fc800078ec0ff */
[----:B------:R-:W-:-:S13]  /*43a0*/  ISETP.NE.AND P0, PT, R3, R2, PT ;  /* 0x000000020300720c */ /* 0x000fda0003f05270 */
[----:B------:R-:W-:Y:S05]  /*43b0*/  @P0 BRA `(.L_x_74) ;  /* 0x0000000000400947 */ /* 0x000fea0003800000 */
[----:B------:R-:W-:Y:S01]  /*43c0*/  R2UR UR4, R0 ;  /* 0x00000000000472ca */ /* 0x000fe200000e0000 */
[----:B------:R-:W1:Y:S01]  /*43d0*/  S2R R3, SR_LANEID ;  /* 0x0000000000037919 */ /* 0x000e620000000000 */
[----:B------:R-:W-:-:S04]  /*43e0*/  LOP3.LUT R2, RZ, R2, RZ, 0x33, !PT ;  /* 0x00000002ff027212 */ /* 0x000fc800078e33ff */
[----:B------:R-:W2:Y:S07]  /*43f0*/  REDUX UR7, R2 ;  /* 0x00000000020773c4 */ /* 0x000eae0000000000 */
[----:B------:R-:W-:-:S03]  /*4400*/  ULOP3.LUT UR5, URZ, UR4, URZ, 0x33, !UPT ;  /* 0x00000004ff057292 */ /* 0x000fc6000f8e33ff */
[----:B------:R-:W-:Y:S02]  /*4410*/  VOTEU.ANY UR4, UPT, PT ;  /* 0x0000000000047886 */ /* 0x000fe400038e0100 */
[----:B------:R-:W-:Y:S01]  /*4420*/  UFLO.U32 UR4, UR4 ;  /* 0x00000004000472bd */ /* 0x000fe200080e0000 */
[----:B------:R-:W-:-:S04]  /*4430*/  IMAD.U32 R0, RZ, RZ, UR5 ;  /* 0x00000005ff007e24 */ /* 0x000fc8000f8e00ff */
[----:B------:R2:W3:Y:S02]  /*4440*/  REDUX UR8, R0 ;  /* 0x00000000000873c4 */ /* 0x0004e40000000000 */
[----:B------:R1:W-:Y:S02]  /*4450*/  UTCATOMSWS.AND URZ, UR5 ;  /* 0x0000000500ff79e3 */ /* 0x0003e40008000000 */
[----:B-1----:R-:W-:Y:S01]  /*4460*/  ISETP.EQ.U32.AND P0, PT, R3, UR4, PT ;  /* 0x0000000403007c0c */ /* 0x002fe2000bf02070 */
[----:B--2---:R-:W-:Y:S02]  /*4470*/  IMAD.U32 R0, RZ, RZ, UR7 ;  /* 0x00000007ff007e24 */ /* 0x004fe4000f8e00ff */
[----:B---3--:R-:W-:-:S10]  /*4480*/  IMAD.U32 R2, RZ, RZ, UR8 ;  /* 0x00000008ff027e24 */ /* 0x008fd4000f8e00ff */
[----:B------:R1:W-:Y:S04]  /*4490*/  @P0 ATOMS.AND RZ, [UR6+0x14], R2 ;  /* 0x00001402ffff098c */ /* 0x0003e8000a800006 */
[----:B------:R1:W-:Y:S01]  /*44a0*/  @P0 ATOMS.AND RZ, [UR6+0x18], R0 ;  /* 0x00001800ffff098c */ /* 0x0003e2000a800006 */
[----:B------:R-:W-:Y:S05]  /*44b0*/  BRA `(.L_x_75) ;  /* 0x0000000000147947 */ /* 0x000fea0003800000 */
.L_x_74:
[----:B------:R-:W-:Y:S02]  /*44c0*/  MOV R2, 0x44e0 ;  /* 0x000044e000027802 */ /* 0x000fe40000000f00 */
[----:B----45:R-:W-:Y:S05]  /*44d0*/  CALL.REL.NOINC `($__internal_0_$__cuda_sm10x_tcgen05_guardrail_trap_col_being_dealloced_not_returned_by_alloc) ;  /* 0x0000004400e87944 */ /* 0x030fea0003c00000 */
[----:B------:R-:W-:Y:S05]  /*44e0*/  BRA `(.L_x_75) ;  /* 0x0000000000087947 */ /* 0x000fea0003800000 */
.L_x_73:
[----:B------:R-:W-:Y:S02]  /*44f0*/  MOV R2, 0x4510 ;  /* 0x0000451000027802 */ /* 0x000fe40000000f00 */
[----:B----45:R-:W-:Y:S05]  /*4500*/  CALL.REL.NOINC `($__internal_2_$__cuda_sm10x_tcgen05_guardrail_trap_unallocated_columns_being_dealloced) ;  /* 0x0000004400f47944 */ /* 0x030fea0003c00000 */
.L_x_75:
[----:B------:R-:W-:Y:S01]  /*4510*/  NOP ;  /* 0x0000000000007918 */ /* 0x000fe20000000000 */
[----:B------:R-:W-:Y:S05]  /*4520*/  EXIT ;  /* 0x000000000000794d */ /* 0x000fea0003800000 */
.L_x_59:
[----:B------:R-:W-:-:S09]  /*4530*/  UISETP.NE.OR UP0, UPT, UR18, 0x3, !UP3 ;  /* 0x000000031200788c */ /* 0x000fd2000df05670 */
[----:B------:R-:W-:Y:S05]  /*4540*/  BRA.U UP0, `(.L_x_76) ;  /* 0x0000001100847547 */ /* 0x000fea000b800000 */
[----:B------:R-:W1:Y:S01]  /*4550*/  LDCU.64 UR4, c[0x0][0x988] ;  /* 0x00013100ff0477ac */ /* 0x000e620008000a00 */
[----:B------:R-:W2:Y:S01]  /*4560*/  S2UR UR6, SR_CgaCtaId ;  /* 0x00000000000679c3 */ /* 0x000ea20000008800 */
[----:B------:R-:W-:Y:S01]  /*4570*/  R2UR UR36, R44 ;  /* 0x000000002c2472ca */ /* 0x000fe200000e0000 */
[----:B------:R-:W-:Y:S01]  /*4580*/  HFMA2 R9, -RZ, RZ, 0, 0 ;  /* 0x00000000ff097431 */ /* 0x000fe200000001ff */
[----:B------:R-:W3:Y:S01]  /*4590*/  LDCU UR30, c[0x0][0x370] ;  /* 0x00006e00ff1e77ac */ /* 0x000ee20008000800 */
[----:B------:R-:W-:Y:S01]  /*45a0*/  R2UR UR31, R45 ;  /* 0x000000002d1f72ca */ /* 0x000fe200000e0000 */
[----:B------:R-:W-:Y:S01]  /*45b0*/  IMAD.MOV.U32 R10, RZ, RZ, 0x1 ;  /* 0x00000001ff0a7424 */ /* 0x000fe200078e00ff */
[----:B------:R-:W4:Y:S02]  /*45c0*/  LDCU.128 UR32, c[0x0][0xc10] ;  /* 0x00018200ff2077ac */ /* 0x000f240008000c00 */
[----:B------:R-:W3:Y:S01]  /*45d0*/  LDC.64 R12, c[0x0][0x348] ;  /* 0x0000d200ff0c7b82 */ /* 0x000ee20000000a00 */
[----:B------:R-:W-:Y:S01]  /*45e0*/  IMAD.MOV.U32 R3, RZ, RZ, 0x1000 ;  /* 0x00001000ff037424 */ /* 0x000fe200078e00ff */
[----:B------:R-:W4:Y:S01]  /*45f0*/  LDCU UR27, c[0x0][0x374] ;  /* 0x00006e80ff1b77ac */ /* 0x000f220008000800 */
[----:B------:R-:W3:Y:S01]  /*4600*/  LDCU.64 UR28, c[0x0][0x990] ;  /* 0x00013200ff1c77ac */ /* 0x000ee20008000a00 */
[----:B------:R-:W3:Y:S01]  /*4610*/  LDCU UR17, c[0x0][0xc0c] ;  /* 0x00018180ff1177ac */ /* 0x000ee20008000800 */
[----:B-1----:R-:W-:Y:S01]  /*4620*/  UISETP.NE.U32.AND UP0, UPT, UR4, URZ, UPT ;  /* 0x000000ff0400728c */ /* 0x002fe2000bf05070 */
[----:B------:R-:W1:Y:S01]  /*4630*/  LDCU.128 UR40, c[0x0][0xa80] ;  /* 0x00015000ff2877ac */ /* 0x000e620008000c00 */
[----:B------:R-:W1:Y:S01]  /*4640*/  LDCU UR50, c[0x0][0xc20] ;  /* 0x00018400ff3277ac */ /* 0x000e620008000800 */
[----:B------:R-:W1:Y:S01]  /*4650*/  LDCU UR4, c[0x0][0xc30] ;  /* 0x00018600ff0477ac */ /* 0x000e620008000800 */
[----:B------:R-:W1:Y:S01]  /*4660*/  LDCU.128 UR44, c[0x0][0xa90] ;  /* 0x00015200ff2c77ac */ /* 0x000e620008000c00 */
[----:B------:R-:W-:Y:S01]  /*4670*/  UMOV UR24, 0x400 ;  /* 0x0000040000187882 */ /* 0x000fe20000000000 */
[----:B----4-:R-:W-:-:S02]  /*4680*/  UIMAD.WIDE.U32 UR8, UR27, UR35, URZ ;  /* 0x000000231b0872a5 */ /* 0x010fc4000f8e00ff */
[----:B--2---:R-:W-:Y:S02]  /*4690*/  ULEA UR24, UR6, UR24, 0x18 ;  /* 0x0000001806187291 */ /* 0x004fe4000f8ec0ff */
[----:B---3--:R-:W-:Y:S02]  /*46a0*/  UIMAD.WIDE.U32 UR6, UR30, UR32, URZ ;  /* 0x000000201e0672a5 */ /* 0x008fe4000f8e00ff */
[----:B------:R-:W-:Y:S02]  /*46b0*/  USEL UR49, URZ, 0x1, UP5 ;  /* 0x00000001ff317887 */ /* 0x000fe4000a800000 */
[----:B------:R-:W-:Y:S02]  /*46c0*/  UISETP.NE.AND.EX UP5, UPT, UR5, URZ, UPT, UP0 ;  /* 0x000000ff0500728c */ /* 0x000fe4000bfa5300 */
[----:B------:R-:W-:Y:S02]  /*46d0*/  UISETP.NE.U32.AND UP6, UPT, UR28, URZ, UPT ;  /* 0x000000ff1c00728c */ /* 0x000fe4000bfc5070 */
[----:B------:R-:W-:-:S02]  /*46e0*/  UIADD3 UR37, UPT, UPT, UR24, 0x118, URZ ;  /* 0x0000011818257890 */ /* 0x000fc4000fffe0ff */
[----:B------:R-:W-:Y:S02]  /*46f0*/  UISETP.NE.AND UP0, UPT, UR39, 0x1, UPT ;  /* 0x000000012700788c */ /* 0x000fe4000bf05270 */
[----:B------:R-:W-:Y:S02]  /*4700*/  UISETP.GE.AND UP2, UPT, UR39, 0x1, UPT ;  /* 0x000000012700788c */ /* 0x000fe4000bf46270 */
[----:B------:R-:W-:Y:S01]  /*4710*/  UISETP.NE.AND UP0, UPT, UR17, 0x1, UPT ;  /* 0x000000011100788c */ /* 0x000fe2000bf05270 */
[----:B------:R-:W-:Y:S01]  /*4720*/  UMOV UR6, UR7 ;  /* 0x0000000700067c82 */ /* 0x000fe20008000000 */
[----:B------:R-:W-:Y:S01]  /*4730*/  UMOV UR38, UR9 ;  /* 0x0000000900267c82 */ /* 0x000fe20008000000 */
[----:B------:R-:W-:Y:S02]  /*4740*/  UISETP.NE.AND UP2, UPT, UR34, 0x1, UPT ;  /* 0x000000012200788c */ /* 0x000fe4000bf45270 */
[----:B-1----:R-:W-:Y:S01]  /*4750*/  UISETP.NE.AND UP0, UPT, UR40, 0x1, UPT ;  /* 0x000000012800788c */ /* 0x002fe2000bf05270 */
[----:B------:R-:W-:Y:S01]  /*4760*/  UMOV UR26, URZ ;  /* 0x000000ff001a7c82 */ /* 0x000fe20008000000 */
[----:B------:R-:W1:Y:S01]  /*4770*/  LDCU UR51, c[0x0][0xaa0] ;  /* 0x00015400ff3377ac */ /* 0x000e620008000800 */
[----:B------:R-:W-:Y:S01]  /*4780*/  UPLOP3.LUT UP4, UPT, UPT, UPT, UPT, 0x40, 0x4 ;  /* 0x000000000004789c */ /* 0x000fe20003f8e870 */
[----:B------:R-:W2:Y:S01]  /*4790*/  LDCU.64 UR18, c[0x0][0xc28] ;  /* 0x00018500ff1277ac */ /* 0x000ea20008000a00 */
[----:B------:R-:W-:-:S02]  /*47a0*/  UISETP.NE.AND.EX UP6, UPT, UR29, URZ, UPT, UP6 ;  /* 0x000000ff1d00728c */ /* 0x000fc4000bfc5360 */
[----:B------:R-:W-:Y:S02]  /*47b0*/  UPRMT UR37, URZ, 0x654, UR37 ;  /* 0x00000654ff257896 */ /* 0x000fe40008000025 */
[----:B------:R-:W-:Y:S02]  /*47c0*/  USHF.R.U32.HI UR48, URZ, UR33, UR6 ;  /* 0x00000021ff307299 */ /* 0x000fe40008011606 */
[----:B------:R-:W-:Y:S02]  /*47d0*/  USHF.R.U32.HI UR38, URZ, UR50, UR38 ;  /* 0x00000032ff267299 */ /* 0x000fe40008011626 */
[----:B------:R-:W-:Y:S02]  /*47e0*/  UISETP.NE.AND UP3, UPT, UR4, 0x1, UPT ;  /* 0x000000010400788c */ /* 0x000fe4000bf65270 */
[----:B------:R-:W-:Y:S02]  /*47f0*/  UISETP.NE.AND UP2, UPT, UR43, 0x1, UPT ;  /* 0x000000012b00788c */ /* 0x000fe4000bf45270 */
[----:B------:R-:W-:-:S11]  /*4800*/  UISETP.NE.AND UP0, UPT, UR46, 0x1, UPT ;  /* 0x000000012e00788c */ /* 0x000fd6000bf05270 */
.L_x_85:
[----:B------:R-:W-:Y:S04]  /*4810*/  SHF.L.U32 R2, R9, 0x1f, RZ ;  /* 0x0000001f09027819 */ /* 0x000fe800000006ff */
[----:B---3--:R-:W3:Y:S02]  /*4820*/  SYNCS.PHASECHK.TRANS64.TRYWAIT P0, [UR24+0x110], R2 ;  /* 0x00011002ff0075a7 */ /* 0x008ee40008001118 */
[----:B---3--:R-:W-:Y:S05]  /*4830*/  @!P0 BRA `(.L_x_77) ;  /* 0x00000040002c8947 */ /* 0x008fea0003800000 */
.L_x_166:
[----:B------:R-:W4:Y:S01]  /*4840*/  LDS.128 R4, [UR24+0x150] ;  /* 0x00015018ff047984 */ /* 0x000f220008000c00 */
[----:B------:R-:W-:Y:S01]  /*4850*/  UISETP.GE.AND UP0, UPT, UR39, 0x1, UPT ;  /* 0x000000012700788c */ /* 0x000fe2000bf06270 */
[----:B------:R-:W-:Y:S01]  /*4860*/  @!PT LDS RZ, [RZ] ;  /* 0x00000000fffff984 */ /* 0x000fe20000000800 */
[----:B------:R-:W-:Y:S01]  /*4870*/  @!PT LDS RZ, [RZ] ;  /* 0x00000000fffff984 */ /* 0x000fe20000000800 */
[----:B------:R-:W-:Y:S01]  /*4880*/  @!PT LDS RZ, [RZ] ;  /* 0x00000000fffff984 */ /* 0x000fe20000000800 */
[----:B------:R-:W-:Y:S01]  /*4890*/  @!PT LDS RZ, [RZ] ;  /* 0x00000000fffff984 */ /* 0x000fe20000000800 */
[----:B------:R1:W-:Y:S06]  /*48a0*/  MEMBAR.ALL.CTA ;  /* 0x0000000000007992 */ /* 0x0003ec0000008000 */
[----:B-1----:R-:W1:Y:S02]  /*48b0*/  FENCE.VIEW.ASYNC.S ;  /* 0x00000000000073c6 */ /* 0x002e640000000000 */
[----:B-1----:R-:W-:Y:S01]  /*48c0*/  SYNCS.ARRIVE.TRANS64.RED.A1T0 RZ, [UR37], RZ ;  /* 0x000000ffffff79a7 */ /* 0x002fe20008100425 */
[----:B----4-:R-:W-:Y:S11]  /*48d0*/  LOP3.LUT P0, RZ, R6, 0x1, RZ, 0xc0, !PT ;  /* 0x0000000106ff7812 */ /* 0x010ff6000780c0ff */
[----:B------:R-:W-:Y:S02]  /*48e0*/  @!UPT UIADD3 URZ, UPT, UPT, URZ, URZ, URZ ;  /* 0x000000fffffff290 */ /* 0x000fe4000fffe0ff */
[----:B------:R-:W-:Y:S01]  /*48f0*/  VOTEU.ANY UP2, P0 ;  /* 0x0000000000ff7886 */ /* 0x000fe20000040100 */
[----:B------:R-:W-:Y:S11]  /*4900*/  PLOP3.LUT P0, PT, PT, PT, UP2, 0x80, 0x8 ;  /* 0x000000000008781c */ /* 0x000ff60003f0f028 */
[----:B------:R-:W-:Y:S02]  /*4910*/  @!UPT UIADD3 URZ, UPT, UPT, URZ, URZ, URZ ;  /* 0x000000fffffff290 */ /* 0x000fe4000fffe0ff */
[----:B---3--:R-:W-:Y:S02]  /*4920*/  @P0 MOV R2, R4 ;  /* 0x0000000400020202 */ /* 0x008fe40000000f00 */
[----:B------:R-:W-:Y:S02]  /*4930*/  @P0 LOP3.LUT R0, R5, 0xffff, RZ, 0xc0, !PT ;  /* 0x0000ffff05000812 */ /* 0x000fe400078ec0ff */
[----:B------:R-:W-:Y:S02]  /*4940*/  @P0 R2UR UR5, R2 ;  /* 0x00000000020502ca */ /* 0x000fe400000e0000 */
[----:B------:R-:W-:Y:S11]  /*4950*/  @P0 R2UR UR4, R0 ;  /* 0x00000000000402ca */ /* 0x000ff600000e0000 */
[----:B------:R-:W-:Y:S02]  /*4960*/  @UP2 UMOV UR16, UR5 ;  /* 0x0000000500102c82 */ /* 0x000fe40008000000 */
[----:B------:R-:W-:Y:S01]  /*4970*/  @UP2 UMOV UR15, UR4 ;  /* 0x00000004000f2c82 */ /* 0x000fe20008000000 */
[----:B------:R-:W-:Y:S05]  /*4980*/  BRA.U !UP0, `(.L_x_78) ;  /* 0x0000000108c07547 */ /* 0x000fea000b800000 */
[----:B------:R-:W-:Y:S02]  /*4990*/  UIMAD.WIDE.U32 UR8, UR15, UR35, URZ ;  /* 0x000000230f0872a5 */ /* 0x000fe4000f8e00ff */
[----:B------:R-:W-:Y:S02]  /*49a0*/  UP2UR UR14, UPR, URZ, 0x4 ;  /* 0x00000004ff0e7883 */ /* 0x000fe40008000000 */
[----:B------:R-:W-:Y:S02]  /*49b0*/  UISETP.NE.AND UP2, UPT, UR34, 0x1, UPT ;  /* 0x000000012200788c */ /* 0x000fe4000bf45270 */
[----:B------:R-:W-:Y:S02]  /*49c0*/  UIMAD.WIDE.U32 UR10, UR16, UR32, URZ ;  /* 0x00000020100a72a5 */ /* 0x000fe4000f8e00ff */
[----:B------:R-:W-:Y:S02]  /*49d0*/  USEL UR4, UR27, UR38, !UP2 ;  /* 0x000000261b047287 */ /* 0x000fe4000d000000 */
[----:B------:R-:W-:Y:S02]  /*49e0*/  UISETP.NE.AND UP0, UPT, UR17, 0x1, UPT ;  /* 0x000000011100788c */ /* 0x000fe4000bf05270 */
[----:B------:R-:W-:Y:S02]  /*49f0*/  UP2UR UR22, UPR, URZ, 0x2 ;  /* 0x00000002ff167883 */ /* 0x000fe40008000000 */
[----:B------:R-:W-:Y:S02]  /*4a00*/  UISETP.NE.AND UP1, UPT, UR39, 0x1, UPT ;  /* 0x000000012700788c */ /* 0x000fe4000bf25270 */
[----:B--2---:R-:W-:Y:S02]  /*4a10*/  UIMAD.WIDE.U32 UR12, UR4, UR18, URZ ;  /* 0x00000012040c72a5 */ /* 0x004fe4000f8e00ff */
[----:B------:R-:W-:Y:S01]  /*4a20*/  USEL UR7, UR30, UR48, !UP0 ;  /* 0x000000301e077287 */ /* 0x000fe2000c000000 */
[----:B------:R-:W-:Y:S02]  /*4a30*/  UMOV UR5, UR9 ;  /* 0x0000000900057c82 */ /* 0x000fe40008000000 */
[----:B------:R-:W-:Y:S02]  /*4a40*/  USHF.R.U32.HI UR6, URZ, UR50, UR5 ;  /* 0x00000032ff067299 */ /* 0x000fe40008011605 */
[----:B------:R-:W-:Y:S02]  /*4a50*/  UIMAD.WIDE.U32 UR20, UR7, UR18, URZ ;  /* 0x00000012071472a5 */ /* 0x000fe4000f8e00ff */
[----:B------:R-:W-:Y:S02]  /*4a60*/  USEL UR6, UR15, UR6, !UP2 ;  /* 0x000000060f067287 */ /* 0x000fe4000d000000 */
[----:B------:R-:W-:Y:S01]  /*4a70*/  UISETP.NE.AND UP2, UPT, UR14, URZ, UPT ;  /* 0x000000ff0e00728c */ /* 0x000fe2000bf45270 */
[----:B------:R-:W-:Y:S01]  /*4a80*/  UMOV UR5, UR11 ;  /* 0x0000000b00057c82 */ /* 0x000fe20008000000 */
[----:B------:R-:W-:Y:S02]  /*4a90*/  UIMAD.WIDE.U32 UR10, UR6, UR18, URZ ;  /* 0x00000012060a72a5 */ /* 0x000fe4000f8e00ff */
[----:B------:R-:W-:Y:S03]  /*4aa0*/  USHF.R.U32.HI UR8, URZ, UR33, UR5 ;  /* 0x00000021ff087299 */ /* 0x000fe60008011605 */
[----:B------:R-:W-:Y:S02]  /*4ab0*/  UMOV UR5, UR13 ;  /* 0x0000000d00057c82 */ /* 0x000fe40008000000 */
[----:B------:R-:W-:Y:S03]  /*4ac0*/  @UP1 USHF.R.U32.HI UR4, URZ, UR19, UR5 ;  /* 0x00000013ff041299 */ /* 0x000fe60008011605 */
[----:B------:R-:W-:Y:S01]  /*4ad0*/  UMOV UR5, UR21 ;  /* 0x0000001500057c82 */ /* 0x000fe20008000000 */
[----:B------:R-:W-:Y:S02]  /*4ae0*/  UIMAD UR4, UR39, UR4, URZ ;  /* 0x00000004270472a4 */ /* 0x000fe4000f8e02ff */
[----:B------:R-:W-:Y:S02]  /*4af0*/  @UP1 USHF.R.U32.HI UR7, URZ, UR19, UR5 ;  /* 0x00000013ff071299 */ /* 0x000fe40008011605 */
[----:B------:R-:W-:Y:S02]  /*4b00*/  USEL UR5, UR16, UR8, !UP0 ;  /* 0x0000000810057287 */ /* 0x000fe4000c000000 */
[----:B------:R-:W-:Y:S02]  /*4b10*/  UIMAD UR8, UR39, UR7, URZ ;  /* 0x00000007270872a4 */ /* 0x000fe4000f8e02ff */
[----:B------:R-:W-:Y:S03]  /*4b20*/  UISETP.GE.AND UP0, UPT, UR6, UR4, UPT ;  /* 0x000000040600728c */ /* 0x000fe6000bf06270 */
[----:B------:R-:W-:Y:S01]  /*4b30*/  UMOV UR4, UR11 ;  /* 0x0000000b00047c82 */ /* 0x000fe20008000000 */
[----:B------:R-:W-:Y:S02]  /*4b40*/  UISETP.GE.OR UP0, UPT, UR5, UR8, UP0 ;  /* 0x000000080500728c */ /* 0x000fe40008706670 */
[----:B------:R-:W-:Y:S02]  /*4b50*/  USHF.R.U32.HI UR4, URZ, UR19, UR4 ;  /* 0x00000013ff047299 */ /* 0x000fe40008011604 */
[----:B------:R-:W-:Y:S02]  /*4b60*/  UIMAD.WIDE.U32 UR8, UR5, UR18, URZ ;  /* 0x00000012050872a5 */ /* 0x000fe4000f8e00ff */
[----:B------:R-:W-:Y:S04]  /*4b70*/  USEL UR10, UR6, UR4, !UP1 ;  /* 0x00000004060a7287 */ /* 0x000fe8000c800000 */
[----:B------:R-:W-:Y:S01]  /*4b80*/  UIADD3 UR11, UPT, UPT, -UR10, URZ, URZ ;  /* 0x000000ff0a0b7290 */ /* 0x000fe2000fffe1ff */
[----:B------:R-:W-:Y:S02]  /*4b90*/  @!UP0 UMOV UR4, UR9 ;  /* 0x0000000900048c82 */ /* 0x000fe40008000000 */
[----:B------:R-:W-:Y:S02]  /*4ba0*/  @!UP0 USHF.R.U32.HI UR4, URZ, UR19, UR4 ;  /* 0x00000013ff048299 */ /* 0x000fe40008011604 */
[----:B------:R-:W-:Y:S02]  /*4bb0*/  UIMAD UR8, UR39, UR11, UR6 ;  /* 0x0000000b270872a4 */ /* 0x000fe4000f8e0206 */
[----:B------:R-:W-:Y:S02]  /*4bc0*/  @!UP0 USEL UR4, UR5, UR4, !UP1 ;  /* 0x0000000405048287 */ /* 0x000fe4000c800000 */
[----:B------:R-:W-:Y:S02]  /*4bd0*/  UISETP.NE.AND UP1, UPT, UR22, URZ, UPT ;  /* 0x000000ff1600728c */ /* 0x000fe4000bf25270 */
[----:B------:R-:W-:Y:S02]  /*4be0*/  @!UP0 UIMAD UR8, UR7, UR8, UR4 ;  /* 0x00000008070882a4 */ /* 0x000fe4000f8e0204 */
[----:B------:R-:W-:Y:S02]  /*4bf0*/  @!UP0 UIADD3 UR9, UPT, UPT, UR10, -UR4, URZ ;  /* 0x800000040a098290 */ /* 0x000fe4000fffe0ff */
[----:B------:R-:W-:Y:S02]  /*4c00*/  UIADD3 UR4, UPT, UPT, -UR5, URZ, URZ ;  /* 0x000000ff05047290 */ /* 0x000fe4000fffe1ff */
[----:B------:R-:W-:Y:S02]  /*4c10*/  UIADD3 UR7, UPT, UPT, -UR6, URZ, URZ ;  /* 0x000000ff06077290 */ /* 0x000fe4000fffe1ff */
[----:B------:R-:W-:Y:S02]  /*4c20*/  @!UP0 UIMAD UR6, UR9, UR39, UR5 ;  /* 0x00000027090682a4 */ /* 0x000fe4000f8e0205 */
[----:B------:R-:W-:Y:S02]  /*4c30*/  UIMAD UR16, UR17, UR4, UR16 ;  /* 0x00000004111072a4 */ /* 0x000fe4000f8e0210 */
[----:B------:R-:W-:Y:S01]  /*4c40*/  UIMAD UR15, UR34, UR7, UR15 ;  /* 0x00000007220f72a4 */ /* 0x000fe2000f8e020f */
[----:B------:R-:W-:Y:S02]  /*4c50*/  @!UP0 UMOV UR5, UR8 ;  /* 0x0000000800058c82 */ /* 0x000fe40008000000 */
[----:B------:R-:W-:Y:S02]  /*4c60*/  UIMAD UR16, UR5, UR17, UR16 ;  /* 0x00000011051072a4 */ /* 0x000fe4000f8e0210 */
[----:B------:R-:W-:Y:S11]  /*4c70*/  UIMAD UR15, UR6, UR34, UR15 ;  /* 0x00000022060f72a4 */ /* 0x000ff6000f8e020f */
[----:B------:R-:W-:Y:S01]  /*4c80*/  @!UPT UIADD3 URZ, UPT, UPT, URZ, URZ, URZ ;  /* 0x000000fffffff290 */ /* 0x000fe2000fffe0ff */
.L_x_78:
[----:B------:R-:W1:Y:S01]  /*4c90*/  @!UP3 LDCU.128 UR8, c[0x0][0xc10] ;  /* 0x00018200ff08b7ac */ /* 0x000e620008000c00 */
[----:B------:R-:W-:Y:S04]  /*4ca0*/  ISETP.NE.U32.AND P1, PT, RZ, UR28, PT ;  /* 0x0000001cff007c0c */ /* 0x000fe8000bf25070 */
[----:B------:R-:W-:Y:S01]  /*4cb0*/  ISETP.NE.AND.EX P1, PT, RZ, UR29, PT, P1 ;  /* 0x0000001dff007c0c */ /* 0x000fe2000bf25310 */
[----:B------:R-:W3:Y:S01]  /*4cc0*/  @!UP3 LDCU UR5, c[0x0][0xc0c] ;  /* 0x00018180ff05b7ac */ /* 0x000ee20008000800 */
[----:B------:R-:W-:Y:S02]  /*4cd0*/  USHF.L.U32 UR25, UR23, 0x6, URZ ;  /* 0x0000000617197899 */ /* 0x000fe400080006ff */
[----:B-1----:R-:W-:Y:S07]  /*4ce0*/  UIMAD.WIDE.U32 UR6, UR16, UR8, URZ ;  /* 0x00000008100672a5 */ /* 0x002fee000f8e00ff */
[----:B------:R-:W-:Y:S01]  /*4cf0*/  @!UP3 UMOV UR4, UR7 ;  /* 0x000000070004bc82 */ /* 0x000fe20008000000 */
[----:B---3--:R-:W-:Y:S02]  /*4d00*/  @!UP3 UISETP.NE.AND UP0, UPT, UR5, 0x1, UPT ;  /* 0x000000010500b88c */ /* 0x008fe4000bf05270 */
[----:B------:R-:W-:Y:S02]  /*4d10*/  @!UP3 USHF.R.U32.HI UR4, URZ, UR9, UR4 ;  /* 0x00000009ff04b299 */ /* 0x000fe40008011604 */
[----:B------:R-:W-:Y:S02]  /*4d20*/  UIMAD.WIDE.U32 UR6, UR15, UR11, URZ ;  /* 0x0000000b0f0672a5 */ /* 0x000fe4000f8e00ff */
[----:B------:R-:W-:Y:S02]  /*4d30*/  @!UP3 USEL UR8, UR16, UR4, !UP0 ;  /* 0x000000041008b287 */ /* 0x000fe4000c000000 */
[----:B------:R-:W-:Y:S03]  /*4d40*/  @!UP3 UISETP.NE.AND UP0, UPT, UR10, 0x1, UPT ;  /* 0x000000010a00b88c */ /* 0x000fe6000bf05270 */
[----:B------:R-:W-:Y:S02]  /*4d50*/  @!UP3 UMOV UR6, UR7 ;  /* 0x000000070006bc82 */ /* 0x000fe40008000000 */
[----:B------:R-:W1:Y:S02]  /*4d60*/  @!UP3 LDCU UR4, c[0x0][0xc20] ;  /* 0x00018400ff04b7ac */ /* 0x000e640008000800 */
[----:B-1----:R-:W-:Y:S04]  /*4d70*/  @!UP3 USHF.R.U32.HI UR6, URZ, UR4, UR6 ;  /* 0x00000004ff06b299 */ /* 0x002fe80008011606 */
[----:B------:R-:W-:Y:S04]  /*4d80*/  @!UP3 USEL UR6, UR15, UR6, !UP0 ;  /* 0x000000060f06b287 */ /* 0x000fe8000c000000 */
[----:B------:R-:W-:Y:S02]  /*4d90*/  @!UP3 UIADD3 UR4, UPT, UPT, -UR8, UR6, URZ ;  /* 0x000000060804b290 */ /* 0x000fe4000fffe1ff */
[----:B------:R-:W-:Y:S02]  /*4da0*/  @!UP3 UIADD3 UR6, UPT, UPT, UR8, -UR6, URZ ;  /* 0x800000060806b290 */ /* 0x000fe4000fffe0ff */
[----:B------:R-:W-:Y:S02]  /*4db0*/  @!UP3 UIMAD UR16, UR4, UR5, UR16 ;  /* 0x000000050410b2a4 */ /* 0x000fe4000f8e0210 */
[----:B------:R-:W-:Y:S01]  /*4dc0*/  @!UP3 UIMAD UR15, UR6, UR10, UR15 ;  /* 0x0000000a060fb2a4 */ /* 0x000fe2000f8e020f */
[----:B------:R-:W-:Y:S11]  /*4dd0*/  BRA.U UP4, `(.L_x_79) ;  /* 0x0000000104107547 */ /* 0x000ff6000b800000 */
[----:B------:R-:W-:Y:S04]  /*4de0*/  MOV R2, UR49 ;  /* 0x0000003100027c02 */ /* 0x000fe80008000f00 */
[----:B------:R-:W-:Y:S04]  /*4df0*/  SHF.L.U32 R2, R2, 0x1f, RZ ;  /* 0x0000001f02027819 */ /* 0x000fe800000006ff */
[----:B------:R-:W1:Y:S02]  /*4e00*/  SYNCS.PHASECHK.TRANS64.TRYWAIT P2, [UR24+0x108], R2 ;  /* 0x00010802ff0075a7 */ /* 0x000e640008041118 */
[----:B-1----:R-:W-:Y:S05]  /*4e10*/  @!P2 BRA `(.L_x_80) ;  /* 0x0000003800cca947 */ /* 0x002fea0003800000 */
.L_x_79:
[----:B------:R-:W-:Y:S05]  /*4e20*/  BRA.U !UP6, `(.L_x_81) ;  /* 0x000000010e387547 */ /* 0x000fea000b800000 */
[----:B------:R-:W-:Y:S01]  /*4e30*/  UPLOP3.LUT UP1, UPT, UPT, UPT, UP5, 0x80, 0x8 ;  /* 0x000000000008789c */ /* 0x000fe20003f2f050 */
[----:B-1----:R-:W-:Y:S01]  /*4e40*/  HFMA2 R0, -RZ, RZ, 0, 5.9604644775390625e-08 ;  /* 0x00000001ff007431 */ /* 0x002fe200000001ff */
[----:B------:R-:W1:Y:S01]  /*4e50*/  LDCU.64 UR8, c[0x0][0x358] ;  /* 0x00006b00ff0877ac */ /* 0x000e620008000a00 */
[----:B------:R-:W-:Y:S03]  /*4e60*/  IMAD.MOV.U32 R50, RZ, RZ, 0x1 ;  /* 0x00000001ff327424 */ /* 0x000fe600078e00ff */
[----:B------:R-:W-:Y:S05]  /*4e70*/  PLOP3.LUT P2, PT, PT, PT, UP1, 0x80, 0x8 ;  /* 0x000000000008781c */ /* 0x000fea0003f4f018 */
[----:B------:R-:W3:Y:S01]  /*4e80*/  @UP1 LDCU.64 UR4, c[0x0][0x988] ;  /* 0x00013100ff0417ac */ /* 0x000ee20008000a00 */
[----:B------:R-:W-:Y:S07]  /*4e90*/  @UP1 UIMAD UR6, UR53, UR28, URZ ;  /* 0x0000001c350612a4 */ /* 0x000fee000f8e02ff */
[----:B------:R-:W-:Y:S01]  /*4ea0*/  @!P2 PRMT R50, R0, 0x7610, R50 ;  /* 0x000076100032a816 */ /* 0x000fe20000000032 */
[----:B---3--:R-:W-:Y:S06]  /*4eb0*/  @UP1 UIMAD.WIDE UR4, UR6, 0x4, UR4 ;  /* 0x00000004060418a5 */ /* 0x008fec000f8e0204 */
[----:B-----5:R-:W-:Y:S01]  /*4ec0*/  IMAD.U32 R26, RZ, RZ, UR4 ;  /* 0x00000004ff1a7e24 */ /* 0x020fe2000f8e00ff */
[----:B------:R-:W-:Y:S04]  /*4ed0*/  MOV R27, UR5 ;  /* 0x00000005001b7c02 */ /* 0x000fe80008000f00 */
[----:B------:R-:W3:Y:S01]  /*4ee0*/  @!UP1 LDCU UR4, c[0x0][0x980] ;  /* 0x00013000ff0497ac */ /* 0x000ee20008000800 */
[----:B-1----:R4:W5:Y:S02]  /*4ef0*/  @P2 LDG.E R26, desc[UR8][R26.64] ;  /* 0x000000081a1a2981 */ /* 0x002964000c1e1900 */
[----:B---34-:R-:W-:Y:S07]  /*4f00*/  @!P2 IMAD.U32 R26, RZ, RZ, UR4 ;  /* 0x00000004ff1aae24 */ /* 0x018fee000f8e00ff */
.L_x_81:
[----:B-----5:R-:W-:Y:S01]  /*4f10*/  @!P1 FSETP.EQ.AND P3, PT, R26, RZ, PT ;  /* 0x000000ff1a00920b */ /* 0x020fe20003f62000 */
[----:B------:R-:W-:Y:S01]  /*4f20*/  @!UPT UIADD3 URZ, UPT, UPT, URZ, URZ, URZ ;  /* 0x000000fffffff290 */ /* 0x000fe2000fffe0ff */
[----:B------:R-:W-:Y:S11]  /*4f30*/  @!P1 BRA `(.L_x_82) ;  /* 0x0000000000149947 */ /* 0x000ff60003800000 */
[----:B------:R-:W-:Y:S02]  /*4f40*/  LOP3.LUT P1, RZ, R50, 0xff, RZ, 0xc0, !PT ;  /* 0x000000ff32ff7812 */ /* 0x000fe4000782c0ff */
[----:B------:R-:W-:Y:S04]  /*4f50*/  PLOP3.LUT P3, PT, PT, PT, UP1, 0x80, 0x8 ;  /* 0x000000000008781c */ /* 0x000fe80003f6f018 */
[----:B------:R-:W-:Y:S07]  /*4f60*/  PLOP3.LUT P3, PT, P3, PT, PT, 0x8, 0x80 ;  /* 0x000000000080781c */ /* 0x000fee0001f6e170 */
[----:B------:R-:W-:Y:S11]  /*4f70*/  @P1 FSETP.EQ.AND P3, PT, R26, RZ, PT ;  /* 0x000000ff1a00120b */ /* 0x000ff60003f62000 */
[----:B------:R-:W-:Y:S02]  /*4f80*/  @!UPT UIADD3 URZ, UPT, UPT, URZ, URZ, URZ ;  /* 0x000000fffffff290 */ /* 0x000fe4000fffe0ff */
.L_x_82:
[----:B------:R-:W-:Y:S01]  /*4f90*/  ULEA UR7, UR26, UR24, 0x3 ;  /* 0x000000181a077291 */ /* 0x000fe2000f8e18ff */
[----:B------:R-:W-:Y:S01]  /*4fa0*/  SHF.L.U32 R8, R10, 0x1f, RZ ;  /* 0x0000001f0a087819 */ /* 0x000fe200000006ff */
[----:B------:R-:W-:Y:S02]  /*4fb0*/  USHF.L.U32 UR11, UR52, 0x6, URZ ;  /* 0x00000006340b7899 */ /* 0x000fe400080006ff */
[----:B------:R-:W-:Y:S02]  /*4fc0*/  UISETP.NE.AND UP0, UPT, UR40, 0x1, UPT ;  /* 0x000000012800788c */ /* 0x000fe4000bf05270 */
[----:B------:R-:W-:Y:S01]  /*4fd0*/  UIMAD.WIDE.U32 UR4, UR11, UR41, URZ ;  /* 0x000000290b0472a5 */ /* 0x000fe2000f8e00ff */
[----:B------:R-:W-:Y:S02]  /*4fe0*/  ELECT P2, URZ, PT ;  /* 0x0000000000ff782f */ /* 0x000fe40003840000 */
[----:B------:R-:W3:Y:S02]  /*4ff0*/  SYNCS.PHASECHK.TRANS64.TRYWAIT P1, [UR7+0xe8], R8 ;  /* 0x0000e808ff0075a7 */ /* 0x000ee40008021107 */
[----:B------:R-:W-:Y:S02]  /*5000*/  PLOP3.LUT P2, PT, P3, P2, PT, 0xf2, 0x2f ;  /* 0x00000000002f781c */ /* 0x000fe40001f45e72 */
[----:B------:R-:W-:Y:S02]  /*5010*/  UMOV UR4, UR5 ;  /* 0x0000000500047c82 */ /* 0x000fe40008000000 */
[----:B------:R-:W-:Y:S04]  /*5020*/  USHF.R.U32.HI UR4, URZ, UR42, UR4 ;  /* 0x0000002aff047299 */ /* 0x000fe80008011604 */
[----:B------:R-:W-:Y:S02]  /*5030*/  USEL UR12, UR11, UR4, !UP0 ;  /* 0x000000040b0c7287 */ /* 0x000fe4000c000000 */
[----:B------:R-:W-:Y:S02]  /*5040*/  UISETP.NE.AND UP0, UPT, UR43, 0x1, UPT ;  /* 0x000000012b00788c */ /* 0x000fe4000bf05270 */
[----:B------:R-:W-:Y:S02]  /*5050*/  UIMAD.WIDE.U32 UR4, UR12, UR44, URZ ;  /* 0x0000002c0c0472a5 */ /* 0x000fe4000f8e00ff */
[----:B------:R-:W-:Y:S01]  /*5060*/  UIADD3 UR6, UPT, UPT, -UR12, URZ, URZ ;  /* 0x000000ff0c067290 */ /* 0x000fe2000fffe1ff */
[----:B-1----:R-:W-:Y:S03]  /*5070*/  @!P2 IMAD.MOV.U32 R0, RZ, 0x20, RZ ;  /* 0x00000020ff00a824 */ /* 0x002fe600078e00ff */
[----:B------:R-:W-:Y:S01]  /*5080*/  UIMAD UR11, UR40, UR6, UR11 ;  /* 0x00000006280b72a4 */ /* 0x000fe2000f8e020b */
[----:B------:R-:W-:Y:S01]  /*5090*/  @!P2 IMAD.MOV.U32 R0, RZ, 0x400, R0 ;  /* 0x00000400ff00a824 */ /* 0x000fe200078e0000 */
[----:B------:R-:W-:Y:S02]  /*50a0*/  UMOV UR4, UR5 ;  /* 0x0000000500047c82 */ /* 0x000fe40008000000 */
[----:B------:R-:W-:Y:S04]  /*50b0*/  USHF.R.U32.HI UR4, URZ, UR45, UR4 ;  /* 0x0000002dff047299 */ /* 0x000fe80008011604 */
[----:B------:R-:W-:Y:S02]  /*50c0*/  USEL UR13, UR12, UR4, !UP0 ;  /* 0x000000040c0d7287 */ /* 0x000fe4000c000000 */
[----:B------:R-:W-:Y:S02]  /*50d0*/  UISETP.NE.AND UP0, UPT, UR46, 0x1, UPT ;  /* 0x000000012e00788c */ /* 0x000fe4000bf05270 */
[----:B------:R-:W-:Y:S07]  /*50e0*/  UIMAD.WIDE.U32 UR4, UR13, UR47, URZ ;  /* 0x0000002f0d0472a5 */ /* 0x000fee000f8e00ff */
[----:B------:R-:W-:Y:S02]  /*50f0*/  UMOV UR4, UR5 ;  /* 0x0000000500047c82 */ /* 0x000fe40008000000 */
[----:B------:R-:W-:Y:S04]  /*5100*/  USHF.R.U32.HI UR4, URZ, UR51, UR4 ;  /* 0x00000033ff047299 */ /* 0x000fe80008011604 */
[----:B------:R-:W-:Y:S02]  /*5110*/  USEL UR14, UR13, UR4, !UP0 ;  /* 0x000000040d0e7287 */ /* 0x000fe4000c000000 */
[----:B------:R-:W-:Y:S02]  /*5120*/  UIADD3 UR4, UPT, UPT, -UR13, URZ, URZ ;  /* 0x000000ff0d047290 */ /* 0x000fe4000fffe1ff */
[----:B------:R-:W-:Y:S02]  /*5130*/  UIADD3 UR5, UPT, UPT, -UR14, URZ, URZ ;  /* 0x000000ff0e057290 */ /* 0x000fe4000fffe1ff */
[----:B------:R-:W-:Y:S02]  /*5140*/  UIMAD UR12, UR43, UR4, UR12 ;  /* 0x000000042b0c72a4 */ /* 0x000fe4000f8e020c */
[----:B------:R-:W-:Y:S01]  /*5150*/  UIMAD UR13, UR46, UR5, UR13 ;  /* 0x000000052e0d72a4 */ /* 0x000fe2000f8e020d */
[----:B---3--:R-:W-:Y:S11]  /*5160*/  @!P1 BRA `(.L_x_83) ;  /* 0x0000003800109947 */ /* 0x008ff60003800000 */
.L_x_169:
[----:B------:R-:W3:Y:S01]  /*5170*/  S2UR UR52, SR_CgaCtaId ;  /* 0x00000000003479c3 */ /* 0x000ee20000008800 */
[----:B------:R-:W-:Y:S01]  /*5180*/  @!P2 R2UR UR4, R0 ;  /* 0x000000000004a2ca */ /* 0x000fe200000e0000 */
[----:B------:R-:W-:Y:S01]  /*5190*/  VOTEU.ALL UP0, P2 ;  /* 0x0000000000ff7886 */ /* 0x000fe20001000000 */
[----:B-1----:R-:W-:Y:S02]  /*51a0*/  @!P2 IADD3 R2, P1, PT, R12, 0x680, RZ ;  /* 0x000006800c02a810 */ /* 0x002fe40007f3e0ff */
[----:B------:R-:W-:Y:S02]  /*51b0*/  @P0 SHF.R.U32.HI R4, RZ, 0x10, R5 ;  /* 0x00000010ff040819 */ /* 0x000fe40000011605 */
[----:B------:R-:W-:Y:S01]  /*51c0*/  @!P2 R2UR UR6, R2 ;  /* 0x000000000206a2ca */ /* 0x000fe200000e0000 */
[----:B------:R-:W-:Y:S01]  /*51d0*/  @!P2 IMAD.X R0, RZ, RZ, R13, P1 ;  /* 0x000000ffff00a224 */ /* 0x000fe200008e060d */
[----:B------:R-:W-:Y:S01]  /*51e0*/  @!UP0 ULEA UR5, UR26, UR24, 0xc ;  /* 0x000000181a058291 */ /* 0x000fe2000f8e60ff */
[----:B------:R-:W-:Y:S03]  /*51f0*/  @P0 R2UR UR53, R4 ;  /* 0x00000000043502ca */ /* 0x000fe600000e0000 */
[----:B------:R-:W-:Y:S02]  /*5200*/  @!UP0 UIADD3 UR8, UPT, UPT, UR5, 0x200, URZ ;  /* 0x0000020005088890 */ /* 0x000fe4000fffe0ff */
[----:B------:R-:W-:Y:S01]  /*5210*/  @!UP0 UPRMT UR22, UR4, 0x5410, URZ ;  /* 0x0000541004168896 */ /* 0x000fe200080000ff */
[----:B------:R-:W-:Y:S01]  /*5220*/  @!P2 R2UR UR4, R0 ;  /* 0x000000000004a2ca */ /* 0x000fe200000e0000 */
[----:B------:R-:W-:Y:S01]  /*5230*/  UIADD3 UR5, UPT, UPT, UR26, 0x1, URZ ;  /* 0x000000011a057890 */ /* 0x000fe2000fffe0ff */
[----:B------:R-:W-:Y:S02]  /*5240*/  @!P2 IMAD.MOV.U32 R0, RZ, RZ, 0x1000 ;  /* 0x00001000ff00a424 */ /* 0x000fe400078e00ff */
[----:B------:R-:W-:Y:S01]  /*5250*/  IMAD.U32 R14, RZ, RZ, UR6 ;  /* 0x00000006ff0e7e24 */ /* 0x000fe2000f8e00ff */
[----:B------:R-:W-:Y:S04]  /*5260*/  UISETP.NE.AND UP0, UPT, UR5, 0x3, UPT ;  /* 0x000000030500788c */ /* 0x000fe8000bf05270 */
[----:B------:R-:W-:Y:S01]  /*5270*/  @!P2 R2UR UR20, R14 ;  /* 0x000000000e14a2ca */ /* 0x000fe200000e0000 */
[----:B------:R-:W-:Y:S02]  /*5280*/  USEL UR5, UR5, URZ, UP0 ;  /* 0x000000ff05057287 */ /* 0x000fe40008000000 */
[----:B------:R-:W-:Y:S01]  /*5290*/  USEL UR23, URZ, 0x1, UP0 ;  /* 0x00000001ff177887 */ /* 0x000fe20008000000 */
[----:B------:R-:W-:Y:S01]  /*52a0*/  IMAD.U32 R15, RZ, RZ, UR4 ;  /* 0x00000004ff0f7e24 */ /* 0x000fe2000f8e00ff */
[----:B------:R-:W-:Y:S01]  /*52b0*/  UIADD3 UR4, UPT, UPT, UR7, 0xd0, URZ ;  /* 0x000000d007047890 */ /* 0x000fe2000fffe0ff */
[----:B------:R-:W-:Y:S03]  /*52c0*/  VOTEU.ALL UP0, P2 ;  /* 0x0000000000ff7886 */ /* 0x000fe60001000000 */
[----:B------:R-:W-:Y:S01]  /*52d0*/  @!P2 R2UR UR21, R15 ;  /* 0x000000000f15a2ca */ /* 0x000fe200000e0000 */
[----:B---3--:R-:W-:Y:S01]  /*52e0*/  UPRMT UR6, UR52, 0x654, UR4 ;  /* 0x0000065434067896 */ /* 0x008fe20008000004 */
[----:B------:R-:W-:Y:S01]  /*52f0*/  LOP3.LUT R10, R10, UR23, RZ, 0x3c, !PT ;  /* 0x000000170a0a7c12 */ /* 0x000fe2000f8e3cff */
[----:B------:R-:W-:Y:S01]  /*5300*/  @!UP0 UMOV UR9, UR4 ;  /* 0x0000000400098c82 */ /* 0x000fe20008000000 */
[----:B------:R-:W-:Y:S01]  /*5310*/  @!UP0 UMOV UR10, UR25 ;  /* 0x00000019000a8c82 */ /* 0x000fe20008000000 */
[----:B------:R-:W-:Y:S01]  /*5320*/  ULEA UR4, UR5, UR24, 0x3 ;  /* 0x0000001805047291 */ /* 0x000fe2000f8e18ff */
[----:B------:R-:W-:Y:S07]  /*5330*/  SHF.L.U32 R2, R10, 0x1f, RZ ;  /* 0x0000001f0a027819 */ /* 0x000fee00000006ff */
[----:B------:R1:W-:Y:S01]  /*5340*/  @!UP0 UTMALDG.5D.IM2COL [UR8], [UR20], UR22 ;  /* 0x00000008140083b4 */ /* 0x0003e20008060016 */
[----:B------:R1:W-:Y:S01]  /*5350*/  @!P2 SYNCS.ARRIVE.TRANS64.RED.A0TR RZ, [UR7+0xd0], R0 ;  /* 0x0000d000ffffa9a7 */ /* 0x0003e20008300407 */
[----:B------:R-:W-:Y:S01]  /*5360*/  SYNCS.ARRIVE.TRANS64.RED.A1T0 RZ, [UR6], RZ ;  /* 0x000000ffffff79a7 */ /* 0x000fe20008100406 */
[----:B------:R-:W3:Y:S02]  /*5370*/  SYNCS.PHASECHK.TRANS64.TRYWAIT P1, [UR4+0xe8], R2 ;  /* 0x0000e802ff0075a7 */ /* 0x000ee40008021104 */
[----:B-1-3--:R-:W-:Y:S05]  /*5380*/  @!P1 BRA `(.L_x_84) ;  /* 0x0000003400a09947 */ /* 0x00afea0003800000 */
.L_x_171:
[----:B------:R-:W3:Y:S01]  /*5390*/  S2UR UR22, SR_CgaCtaId ;  /* 0x00000000001679c3 */ /* 0x000ee20000008800 */
[----:B------:R-:W-:Y:S01]  /*53a0*/  UIADD3 UR6, UPT, UPT, UR5, 0x1, URZ ;  /* 0x0000000105067890 */ /* 0x000fe2000fffe0ff */
[----:B-1----:R-:W-:Y:S01]  /*53b0*/  @!P2 IMAD.MOV.U32 R0, RZ, 0x20, RZ ;  /* 0x00000020ff00a824 */ /* 0x002fe200078e00ff */
[----:B------:R-:W-:Y:S01]  /*53c0*/  UIADD3 UR23, UPT, UPT, UR15, UR36, URZ ;  /* 0x000000240f177290 */ /* 0x000fe2000fffe0ff */
[----:B------:R-:W-:Y:S01]  /*53d0*/  @!P2 IADD3 R2, P0, PT, R12, 0x680, RZ ;  /* 0x000006800c02a810 */ /* 0x000fe20007f1e0ff */
[----:B------:R-:W-:Y:S01]  /*53e0*/  UISETP.NE.AND UP0, UPT, UR6, 0x3, UPT ;  /* 0x000000030600788c */ /* 0x000fe2000bf05270 */
[----:B------:R-:W-:Y:S01]  /*53f0*/  @!P2 IMAD.MOV.U32 R0, RZ, 0x400, R0 ;  /* 0x00000400ff00a824 */ /* 0x000fe200078e0000 */
[----:B------:R-:W-:Y:S01]  /*5400*/  LOP3.LUT R9, R9, 0x1, RZ, 0x3c, !PT ;  /* 0x0000000109097812 */ /* 0x000fe200078e3cff */
[----:B------:R-:W-:Y:S02]  /*5410*/  UIADD3 UR52, UPT, UPT, UR16, UR31, URZ ;  /* 0x0000001f10347290 */ /* 0x000fe4000fffe0ff */
[----:B------:R-:W-:Y:S01]  /*5420*/  USEL UR26, UR6, URZ, UP0 ;  /* 0x000000ff061a7287 */ /* 0x000fe20008000000 */
[----:B------:R-:W-:Y:S01]  /*5430*/  @!P2 R2UR UR6, R0 ;  /* 0x000000000006a2ca */ /* 0x000fe200000e0000 */
[----:B------:R-:W-:Y:S01]  /*5440*/  USEL UR21, URZ, 0x1, UP0 ;  /* 0x00000001ff157887 */ /* 0x000fe20008000000 */
[----:B------:R-:W-:Y:S01]  /*5450*/  @!P2 IMAD.X R0, RZ, RZ, R13, P0 ;  /* 0x000000ffff00a224 */ /* 0x000fe200000e060d */
[----:B------:R-:W-:Y:S01]  /*5460*/  VOTEU.ALL UP0, P2 ;  /* 0x0000000000ff7886 */ /* 0x000fe20001000000 */
[----:B------:R-:W-:Y:S03]  /*5470*/  UPLOP3.LUT UP4, UPT, UPT, UPT, UPT, 0x80, 0x8 ;  /* 0x000000000008789c */ /* 0x000fe60003f8f070 */
[----:B------:R-:W-:Y:S01]  /*5480*/  LOP3.LUT R10, R10, UR21, RZ, 0x3c, !PT ;  /* 0x000000150a0a7c12 */ /* 0x000fe2000f8e3cff */
[----:B------:R-:W-:Y:S02]  /*5490*/  @!UP0 ULEA UR5, UR5, UR24, 0xc ;  /* 0x0000001805058291 */ /* 0x000fe4000f8e60ff */
[----:B------:R-:W-:Y:S02]  /*54a0*/  @!UP0 UIADD3 UR10, UPT, UPT, UR25, 0x20, URZ ;  /* 0x00000020190a8890 */ /* 0x000fe4000fffe0ff */
[----:B------:R-:W-:Y:S02]  /*54b0*/  @!UP0 UIADD3 UR8, UPT, UPT, UR5, 0x200, URZ ;  /* 0x0000020005088890 */ /* 0x000fe4000fffe0ff */
[----:B------:R-:W-:Y:S01]  /*54c0*/  @!UP0 UPRMT UR20, UR6, 0x5410, URZ ;  /* 0x0000541006148896 */ /* 0x000fe200080000ff */
[----:B------:R-:W-:Y:S01]  /*54d0*/  @!P2 R2UR UR6, R2 ;  /* 0x000000000206a2ca */ /* 0x000fe200000e0000 */
[----:B------:R-:W-:Y:S01]  /*54e0*/  VOTEU.ALL UP0, P2 ;  /* 0x0000000000ff7886 */ /* 0x000fe20001000000 */
[----:B------:R-:W-:Y:S11]  /*54f0*/  @!P2 R2UR UR5, R0 ;  /* 0x000000000005a2ca */ /* 0x000ff600000e0000 */
[----:B------:R-:W-:Y:S02]  /*5500*/  IMAD.U32 R4, RZ, RZ, UR6 ;  /* 0x00000006ff047e24 */ /* 0x000fe4000f8e00ff */
[----:B------:R-:W-:Y:S01]  /*5510*/  IMAD.U32 R5, RZ, RZ, UR5 ;  /* 0x00000005ff057e24 */ /* 0x000fe2000f8e00ff */
[----:B------:R-:W-:Y:S02]  /*5520*/  UIADD3 UR5, UPT, UPT, UR4, 0xd0, URZ ;  /* 0x000000d004057890 */ /* 0x000fe4000fffe0ff */
[----:B------:R-:W-:Y:S02]  /*5530*/  @!P2 R2UR UR6, R4 ;  /* 0x000000000406a2ca */ /* 0x000fe400000e0000 */
[----:B------:R-:W-:Y:S03]  /*5540*/  @!P2 R2UR UR7, R5 ;  /* 0x000000000507a2ca */ /* 0x000fe600000e0000 */
[----:B------:R-:W-:Y:S01]  /*5550*/  @!UP0 UMOV UR9, UR5 ;  /* 0x0000000500098c82 */ /* 0x000fe20008000000 */
[----:B---3--:R-:W-:Y:S09]  /*5560*/  UPRMT UR5, UR22, 0x654, UR5 ;  /* 0x0000065416057896 */ /* 0x008ff20008000005 */
[----:B------:R3:W-:Y:S01]  /*5570*/  @!UP0 UTMALDG.5D.IM2COL [UR8], [UR6], UR20 ;  /* 0x00000008060083b4 */ /* 0x0007e20008060014 */
[----:B------:R3:W-:Y:S01]  /*5580*/  @!P2 SYNCS.ARRIVE.TRANS64.RED.A0TR RZ, [UR4+0xd0], R3 ;  /* 0x0000d003ffffa9a7 */ /* 0x0007e20008300404 */
[----:B------:R-:W-:Y:S01]  /*5590*/  SYNCS.ARRIVE.TRANS64.RED.A1T0 RZ, [UR5], RZ ;  /* 0x000000ffffff79a7 */ /* 0x000fe20008100405 */
[----:B------:R-:W-:Y:S05]  /*55a0*/  BRA.U UP2, `(.L_x_85) ;  /* 0xfffffff102987547 */ /* 0x000fea000b83ffff */
[----:B------:R-:W-:Y:S01]  /*55b0*/  UIADD3 UR24, UPT, UPT, UR24, 0xe8, URZ ;  /* 0x000000e818187890 */ /* 0x000fe2000fffe0ff */
[----:B------:R-:W-:-:S03]  /*55c0*/  SHF.L.U32 R2, R10, 0x1f, RZ ;  /* 0x0000001f0a027819 */ /* 0x000fc600000006ff */
[----:B------:R-:W-:-:S09]  /*55d0*/  ULEA UR4, UR26, UR24, 0x3 ;  /* 0x000000181a047291 */ /* 0x000fd2000f8e18ff */
[----:B------:R-:W1:Y:S02]  /*55e0*/  SYNCS.PHASECHK.TRANS64.TRYWAIT P0, [UR4], R2 ;  /* 0x00000002ff0075a7 */ /* 0x000e640008001104 */
[----:B-1----:R-:W-:Y:S05]  /*55f0*/  @!P0 BRA `(.L_x_86) ;  /* 0x00000034001c8947 */ /* 0x002fea0003800000 */
.L_x_173:
[----:B------:R-:W-:-:S04]  /*5600*/  UIADD3 UR4, UPT, UPT, UR26, 0x1, URZ ;  /* 0x000000011a047890 */ /* 0x000fc8000fffe0ff */
[----:B------:R-:W-:-:S04]  /*5610*/  UISETP.NE.AND UP0, UPT, UR4, 0x3, UPT ;  /* 0x000000030400788c */ /* 0x000fc8000bf05270 */
[----:B---3--:R-:W-:Y:S02]  /*5620*/  USEL UR6, URZ, 0x1, UP0 ;  /* 0x00000001ff067887 */ /* 0x008fe40008000000 */
[----:B------:R-:W-:-:S04]  /*5630*/  USEL UR4, UR4, URZ, UP0 ;  /* 0x000000ff04047287 */ /* 0x000fc80008000000 */
[----:B------:R-:W-:Y:S01]  /*5640*/  ULEA UR5, UR4, UR24, 0x3 ;  /* 0x0000001804057291 */ /* 0x000fe2000f8e18ff */
[----:B------:R-:W-:-:S04]  /*5650*/  LOP3.LUT R10, R10, UR6, RZ, 0x3c, !PT ;  /* 0x000000060a0a7c12 */ /* 0x000fc8000f8e3cff */
[----:B-1----:R-:W-:-:S04]  /*5660*/  SHF.L.U32 R2, R10, 0x1f, RZ ;  /* 0x0000001f0a027819 */ /* 0x002fc800000006ff */
[----:B------:R-:W1:Y:S02]  /*5670*/  SYNCS.PHASECHK.TRANS64.TRYWAIT P0, [UR5], R2 ;  /* 0x00000002ff0075a7 */ /* 0x000e640008001105 */
[----:B-1----:R-:W-:Y:S05]  /*5680*/  @!P0 BRA `(.L_x_87) ;  /* 0x0000003400108947 */ /* 0x002fea0003800000 */
.L_x_175:
[----:B------:R-:W-:-:S04]  /*5690*/  UIADD3 UR4, UPT, UPT, UR4, 0x1, URZ ;  /* 0x0000000104047890 */ /* 0x000fc8000fffe0ff */
[----:B------:R-:W-:-:S04]  /*56a0*/  UISETP.NE.AND UP0, UPT, UR4, 0x3, UPT ;  /* 0x000000030400788c */ /* 0x000fc8000bf05270 */
[----:B------:R-:W-:Y:S02]  /*56b0*/  USEL UR5, URZ, 0x1, UP0 ;  /* 0x00000001ff057887 */ /* 0x000fe40008000000 */
[----:B------:R-:W-:-:S04]  /*56c0*/  USEL UR4, UR4, URZ, UP0 ;  /* 0x000000ff04047287 */ /* 0x000fc80008000000 */
[----:B------:R-:W-:Y:S01]  /*56d0*/  ULEA UR4, UR4, UR24, 0x3 ;  /* 0x0000001804047291 */ /* 0x000fe2000f8e18ff */
[----:B-1----:R-:W-:-:S04]  /*56e0*/  LOP3.LUT R2, R10, UR5, RZ, 0x3c, !PT ;  /* 0x000000050a027c12 */ /* 0x002fc8000f8e3cff */
[----:B------:R-:W-:Y:S01]  /*56f0*/  SHF.L.U32 R2, R2, 0x1f, RZ ;  /* 0x0000001f02027819 */ /* 0x000fe200000006ff */
[----:B------:R-:W-:-:S07]  /*5700*/  IMAD.U32 R0, RZ, RZ, UR4 ;  /* 0x00000004ff007e24 */ /* 0x000fce000f8e00ff */
.L_x_88:
[----:B-1----:R1:W3:Y:S02]  /*5710*/  SYNCS.PHASECHK.TRANS64.TRYWAIT P0, [R0+URZ], R2 ;  /* 0x00000002000075a7 */ /* 0x0022e400080011ff */
[----:B---3--:R-:W-:Y:S05]  /*5720*/  @!P0 NANOSLEEP.SYNCS 0x989680 ;  /* 0x009896800000895d */ /* 0x008fea0003900000 */
[----:B------:R-:W3:Y:S02]  /*5730*/  @!P0 SYNCS.PHASECHK.TRANS64 P0, [R0+URZ], R2 ;  /* 0x00000002000085a7 */ /* 0x000ee400080010ff */
[----:B--23--:R-:W-:Y:S05]  /*5740*/  @P0 EXIT ;  /* 0x000000000000094d */ /* 0x00cfea0003800000 */
[----:B------:R-:W-:Y:S05]  /*5750*/  BRA `(.L_x_88) ;  /* 0xfffffffc00ec7947 */ /* 0x000fea000383ffff */
.L_x_76:
[----:B------:R-:W-:-:S06]  /*5760*/  UISETP.GE.AND UP0, UPT, UR18, 0x4, UPT ;  /* 0x000000041200788c */ /* 0x000fcc000bf06270 */
[----:B------:R-:W-:-:S13]  /*5770*/  PLOP3.LUT P0, PT, PT, PT, UP0, 0x80, 0x8 ;  /* 0x000000000008781c */ /* 0x000fda0003f0f008 */
[----:B------:R-:W-:Y:S05]  /*5780*/  @!P0 EXIT ;  /* 0x000000000000894d */ /* 0x000fea0003800000 */
[----:B------:R-:W1:Y:S08]  /*5790*/  S2UR UR4, SR_CgaCtaId ;  /* 0x00000000000479c3 */ /* 0x000e700000008800 */
[----:B------:R-:W-:Y:S01]  /*57a0*/  BAR.SYNC.DEFER_BLOCKING 0x6, 0xa0 ;  /* 0x0182800000007b1d */ /* 0x000fe20000010000 */
[C---:B------:R-:W-:Y:S01]  /*57b0*/  IMAD.SHL.U32 R4, R49.reuse, 0x20, RZ ;  /* 0x0000002031047824 */ /* 0x040fe200078e00ff */
[----:B------:R-:W-:Y:S01]  /*57c0*/  SHF.R.U32.HI R5, RZ, 0x1, R49 ;  /* 0x00000001ff057819 */ /* 0x000fe20000011631 */
[C---:B------:R-:W-:Y:S01]  /*57d0*/  IMAD.SHL.U32 R0, R49.reuse, 0x4, RZ ;  /* 0x0000000431007824 */ /* 0x040fe200078e00ff */
[C---:B------:R-:W-:Y:S01]  /*57e0*/  LOP3.LUT P0, RZ, R49.reuse, 0x4, RZ, 0xc0, !PT ;  /* 0x0000000431ff7812 */ /* 0x040fe2000780c0ff */
[C---:B------:R-:W-:Y:S01]  /*57f0*/  IMAD.SHL.U32 R48, R49.reuse, 0x10, RZ ;  /* 0x0000001031307824 */ /* 0x040fe200078e00ff */
[----:B------:R-:W-:Y:S01]  /*5800*/  UMOV UR49, 0x400 ;  /* 0x0000040000317882 */ /* 0x000fe20000000000 */
[----:B------:R-:W-:Y:S01]  /*5810*/  LOP3.LUT R3, R4, 0xc0, RZ, 0xc0, !PT ;  /* 0x000000c004037812 */ /* 0x000fe200078ec0ff */
[----:B------:R-:W2:Y:S01]  /*5820*/  LDC.64 R42, c[0x0][0x9b0] ;  /* 0x00026c00ff2a7b82 */ /* 0x000ea20000000a00 */
[----:B------:R-:W-:Y:S01]  /*5830*/  IMAD.U32 R23, R49, 0x10000, RZ ;  /* 0x0001000031177824 */ /* 0x000fe200078e00ff */
[----:B------:R-:W-:Y:S01]  /*5840*/  LOP3.LUT R48, R48, 0x600, RZ, 0xc0, !PT ;  /* 0x0000060030307812 */ /* 0x000fe200078ec0ff */
[----:B------:R-:W-:Y:S01]  /*5850*/  IMAD.MOV.U32 R59, RZ, RZ, 0x10 ;  /* 0x00000010ff3b7424 */ /* 0x000fe200078e00ff */
[----:B------:R-:W-:Y:S01]  /*5860*/  LOP3.LUT R0, R3, 0x18, R0, 0xf8, !PT ;  /* 0x0000001803007812 */ /* 0x000fe200078ef800 */
[----:B------:R-:W-:Y:S01]  /*5870*/  IMAD.MOV.U32 R22, RZ, RZ, RZ ;  /* 0x000000ffff167224 */ /* 0x000fe200078e00ff */
[----:B------:R-:W-:-:S02]  /*5880*/  LOP3.LUT R48, R48, 0x20, R4, 0xf8, !PT ;  /* 0x0000002030307812 */ /* 0x000fc400078ef804 */
[----:B------:R-:W-:Y:S01]  /*5890*/  CS2R R46, SRZ ;  /* 0x00000000002e7805 */ /* 0x000fe2000001ff00 */
[----:B------:R-:W3:Y:S01]  /*58a0*/  LDC.64 R40, c[0x0][0x9a8] ;  /* 0x00026a00ff287b82 */ /* 0x000ee20000000a00 */
[----:B------:R-:W-:Y:S01]  /*58b0*/  LOP3.LUT R0, R0, 0x8, R5, 0x78, !PT ;  /* 0x0000000800007812 */ /* 0x000fe200078e7805 */
[----:B------:R-:W4:Y:S01]  /*58c0*/  LDCU UR63, c[0x0][0x370] ;  /* 0x00006e00ff3f77ac */ /* 0x000f220008000800 */
[----:B------:R-:W-:Y:S02]  /*58d0*/  LOP3.LUT R48, R48, 0x100, R4, 0xf8, !PT ;  /* 0x0000010030307812 */ /* 0x000fe400078ef804 */
[----:B------:R-:W-:Y:S01]  /*58e0*/  LOP3.LUT R49, R49, 0x60, RZ, 0xc0, !PT ;  /* 0x0000006031317812 */ /* 0x000fe200078ec0ff */
[----:B------:R-:W2:Y:S01]  /*58f0*/  LDCU UR48, c[0x0][0xc0c] ;  /* 0x00018180ff3077ac */ /* 0x000ea20008000800 */
[----:B------:R-:W-:Y:S02]  /*5900*/  LOP3.LUT R48, R48, R0, RZ, 0xfc, !PT ;  /* 0x0000000030307212 */ /* 0x000fe400078efcff */
[----:B------:R-:W-:Y:S01]  /*5910*/  LOP3.LUT R23, R23, 0x600000, RZ, 0xc0, !PT ;  /* 0x0060000017177812 */ /* 0x000fe200078ec0ff */
[----:B-1----:R-:W-:Y:S01]  /*5920*/  ULEA UR49, UR4, UR49, 0x18 ;  /* 0x0000003104317291 */ /* 0x002fe2000f8ec0ff */
[----:B------:R-:W-:Y:S01]  /*5930*/  SEL R59, R59, 0xfffffff0, !P0 ;  /* 0xfffffff03b3b7807 */ /* 0x000fe20004000000 */
[----:B------:R-:W1:Y:S01]  /*5940*/  LDCU.64 UR4, c[0x0][0x990] ;  /* 0x00013200ff0477ac */ /* 0x000e620008000a00 */
[----:B------:R-:W2:Y:S06]  /*5950*/  LDCU UR38, c[0x0][0xc30] ;  /* 0x00018600ff2677ac */ /* 0x000eac0008000800 */
[----:B------:R-:W4:Y:S01]  /*5960*/  LDS R2, [UR49+0x160] ;  /* 0x00016031ff027984 */ /* 0x000f220008000800 */
[----:B------:R-:W2:Y:S01]  /*5970*/  LDCU.64 UR60, c[0x0][0x988] ;  /* 0x00013100ff3c77ac */ /* 0x000ea20008000a00 */
[----:B------:R-:W2:Y:S01]  /*5980*/  LDCU.64 UR46, c[0x0][0xc28] ;  /* 0x00018500ff2e77ac */ /* 0x000ea20008000a00 */
[----:B------:R-:W2:Y:S01]  /*5990*/  LDCU.128 UR56, c[0x0][0xc10] ;  /* 0x00018200ff3877ac */ /* 0x000ea20008000c00 */
[----:B-1----:R-:W-:-:S02]  /*59a0*/  IMAD.U32 R53, RZ, RZ, UR4 ;  /* 0x00000004ff357e24 */ /* 0x002fc4000f8e00ff */
[----:B------:R-:W-:Y:S01]  /*59b0*/  IMAD.U32 R52, RZ, RZ, UR5 ;  /* 0x00000005ff347e24 */ /* 0x000fe2000f8e00ff */
[----:B------:R-:W1:Y:S01]  /*59c0*/  LDCU.128 UR4, c[0x0][0xb80] ;  /* 0x00017000ff0477ac */ /* 0x000e620008000c00 */
[----:B------:R-:W2:Y:S01]  /*59d0*/  LDCU UR62, c[0x0][0x374] ;  /* 0x00006e80ff3e77ac */ /* 0x000ea20008000800 */
[----:B------:R-:W-:Y:S01]  /*59e0*/  UMOV UR55, 0x1 ;  /* 0x0000000100377882 */ /* 0x000fe20000000000 */
[----:B------:R-:W-:Y:S01]  /*59f0*/  UMOV UR50, URZ ;  /* 0x000000ff00327c82 */ /* 0x000fe20008000000 */
[----:B------:R-:W-:Y:S01]  /*5a00*/  UMOV UR54, URZ ;  /* 0x000000ff00367c82 */ /* 0x000fe20008000000 */
[----:B------:R-:W-:Y:S01]  /*5a10*/  UMOV UR51, URZ ;  /* 0x000000ff00337c82 */ /* 0x000fe20008000000 */
[----:B-1----:R-:W-:Y:S01]  /*5a20*/  IMAD.U32 R57, RZ, RZ, UR4 ;  /* 0x00000004ff397e24 */ /* 0x002fe2000f8e00ff */
[----:B------:R-:W-:Y:S01]  /*5a30*/  UIADD3 UR4, UPT, UPT, UR49, 0x200, URZ ;  /* 0x0000020031047890 */ /* 0x000fe2000fffe0ff */
[----:B------:R-:W-:Y:S02]  /*5a40*/  IMAD.U32 R56, RZ, RZ, UR5 ;  /* 0x00000005ff387e24 */ /* 0x000fe4000f8e00ff */
[----:B------:R-:W-:-:S02]  /*5a50*/  IMAD.U32 R55, RZ, RZ, UR6 ;  /* 0x00000006ff377e24 */ /* 0x000fc4000f8e00ff */
[----:B------:R-:W-:Y:S02]  /*5a60*/  IMAD.U32 R54, RZ, RZ, UR7 ;  /* 0x00000007ff367e24 */ /* 0x000fe4000f8e00ff */
[C---:B----4-:R-:W-:Y:S01]  /*5a70*/  VIADD R3, R2.reuse, 0x40 ;  /* 0x0000004002037836 */ /* 0x050fe20000000000 */
[----:B------:R-:W-:Y:S01]  /*5a80*/  LOP3.LUT R2, R2, 0xffff, RZ, 0xc0, !PT ;  /* 0x0000ffff02027812 */ /* 0x000fe200078ec0ff */
[----:B------:R-:W-:-:S03]  /*5a90*/  IMAD.U32 R0, RZ, RZ, UR4 ;  /* 0x00000004ff007e24 */ /* 0x000fc6000f8e00ff */
[----:B------:R-:W-:-:S05]  /*5aa0*/  LOP3.LUT R3, R3, 0xffff, RZ, 0xc0, !PT ;  /* 0x0000ffff03037812 */ /* 0x000fca00078ec0ff */
[----:B--23--:R1:W-:Y:S02]  /*5ab0*/  STL.64 [R1], R2 ;  /* 0x0000000201007387 */ /* 0x00c3e40000100a00 */
.L_x_119:
[----:B-1----:R-:W-:Y:S04]  /*5ac0*/  SHF.L.U32 R2, R46, 0x1f, RZ ;  /* 0x0000001f2e027819 */ /* 0x002fe800000006ff */
[----:B------:R-:W1:Y:S02]  /*5ad0*/  SYNCS.PHASECHK.TRANS64.TRYWAIT P0, [UR49+0x110], R2 ;  /* 0x00011002ff0075a7 */ /* 0x000e640008001131 */
[----:B-1----:R-:W-:Y:S05]  /*5ae0*/  @!P0 BRA `(.L_x_89) ;  /* 0x0000003000108947 */ /* 0x002fea0003800000 */
.L_x_177:
[----:B------:R-:W2:Y:S01]  /*5af0*/  LDS.128 R4, [UR49+0x150] ;  /* 0x00015031ff047984 */ /* 0x000ea20008000c00 */
[----:B------:R-:W-:Y:S01]  /*5b00*/  UIADD3 UR4, UPT, UPT, UR49, 0x118, URZ ;  /* 0x0000011831047890 */ /* 0x000fe2000fffe0ff */
[----:B-1----:R-:W-:Y:S01]  /*5b10*/  IMAD R2, R22, 0x4, R1 ;  /* 0x0000000416027824 */ /* 0x002fe200078e0201 */
[----:B------:R-:W-:Y:S01]  /*5b20*/  UISETP.GE.AND UP0, UPT, UR39, 0x1, UPT ;  /* 0x000000012700788c */ /* 0x000fe2000bf06270 */
[----:B------:R-:W-:Y:S01]  /*5b30*/  @!PT LDS RZ, [RZ] ;  /* 0x00000000fffff984 */ /* 0x000fe20000000800 */
[----:B------:R-:W-:Y:S01]  /*5b40*/  @!PT LDS RZ, [RZ] ;  /* 0x00000000fffff984 */ /* 0x000fe20000000800 */
[----:B------:R-:W-:Y:S01]  /*5b50*/  @!PT LDS RZ, [RZ] ;  /* 0x00000000fffff984 */ /* 0x000fe20000000800 */
[----:B------:R-:W-:Y:S01]  /*5b60*/  @!PT LDS RZ, [RZ] ;  /* 0x00000000fffff984 */ /* 0x000fe20000000800 */
[----:B------:R1:W-:Y:S06]  /*5b70*/  MEMBAR.ALL.CTA ;  /* 0x0000000000007992 */ /* 0x0003ec0000008000 */
[----:B-1----:R-:W1:Y:S01]  /*5b80*/  FENCE.VIEW.ASYNC.S ;  /* 0x00000000000073c6 */ /* 0x002e620000000000 */
[----:B------:R-:W-:Y:S09]  /*5b90*/  UPRMT UR4, URZ, 0x654, UR4 ;  /* 0x00000654ff047896 */ /* 0x000ff20008000004 */
[----:B-1----:R-:W-:Y:S01]  /*5ba0*/  SYNCS.ARRIVE.TRANS64.RED.A1T0 RZ, [UR4], RZ ;  /* 0x000000ffffff79a7 */ /* 0x002fe20008100404 */
[----:B------:R-:W5:Y:S01]  /*5bb0*/  LDL R2, [R2] ;  /* 0x0000000002027983 */ /* 0x000f620000100800 */
[----:B--2---:R-:W-:Y:S11]  /*5bc0*/  LOP3.LUT P0, RZ, R6, 0x1, RZ, 0xc0, !PT ;  /* 0x0000000106ff7812 */ /* 0x004ff6000780c0ff */
[----:B------:R-:W-:Y:S02]  /*5bd0*/  @!UPT UIADD3 URZ, UPT, UPT, URZ, URZ, URZ ;  /* 0x000000fffffff290 */ /* 0x000fe4000fffe0ff */
[----:B------:R-:W-:Y:S01]  /*5be0*/  VOTEU.ANY UP1, P0 ;  /* 0x0000000000ff7886 */ /* 0x000fe20000020100 */
[----:B------:R-:W-:Y:S01]  /*5bf0*/  PLOP3.LUT P0, PT, PT, PT, UP1, 0x80, 0x8 ;  /* 0x000000000008781c */ /* 0x000fe20003f0f018 */
[----:B------:R-:W-:Y:S06]  /*5c00*/  UP2UR UR4, UPR, URZ, 0x2 ;  /* 0x00000002ff047883 */ /* 0x000fec0008000000 */
[----:B------:R-:W-:Y:S06]  /*5c10*/  IMAD.U32 R66, RZ, RZ, UR4 ;  /* 0x00000004ff427e24 */ /* 0x000fec000f8e00ff */
[----:B------:R-:W-:Y:S02]  /*5c20*/  @P0 MOV R3, R4 ;  /* 0x0000000400030202 */ /* 0x000fe40000000f00 */
[----:B------:R-:W-:Y:S02]  /*5c30*/  @P0 LOP3.LUT R0, R5, 0xffff, RZ, 0xc0, !PT ;  /* 0x0000ffff05000812 */ /* 0x000fe400078ec0ff */
[----:B------:R-:W-:Y:S02]  /*5c40*/  @P0 R2UR UR5, R3 ;  /* 0x00000000030502ca */ /* 0x000fe400000e0000 */
[----:B------:R-:W-:Y:S11]  /*5c50*/  @P0 R2UR UR4, R0 ;  /* 0x00000000000402ca */ /* 0x000ff600000e0000 */
[----:B------:R-:W-:Y:S02]  /*5c60*/  @UP1 UMOV UR37, UR5 ;  /* 0x0000000500251c82 */ /* 0x000fe40008000000 */
[----:B------:R-:W-:Y:S01]  /*5c70*/  @UP1 UMOV UR36, UR4 ;  /* 0x0000000400241c82 */ /* 0x000fe20008000000 */
[----:B------:R-:W-:Y:S05]  /*5c80*/  BRA.U !UP0, `(.L_x_90) ;  /* 0x0000000108cc7547 */ /* 0x000fea000b800000 */
[----:B------:R-:W1:Y:S01]  /*5c90*/  LDCU UR9, c[0x0][0xc20] ;  /* 0x00018400ff0977ac */ /* 0x000e620008000800 */
[----:B------:R-:W-:Y:S02]  /*5ca0*/  UIMAD.WIDE.U32 UR4, UR62, UR59, URZ ;  /* 0x0000003b3e0472a5 */ /* 0x000fe4000f8e00ff */
[----:B------:R-:W-:Y:S02]  /*5cb0*/  UIMAD.WIDE.U32 UR6, UR63, UR56, URZ ;  /* 0x000000383f0672a5 */ /* 0x000fe4000f8e00ff */
[----:B------:R-:W-:Y:S02]  /*5cc0*/  UIMAD.WIDE.U32 UR10, UR36, UR59, URZ ;  /* 0x0000003b240a72a5 */ /* 0x000fe4000f8e00ff */
[----:B------:R-:W-:Y:S02]  /*5cd0*/  UISETP.NE.AND UP0, UPT, UR58, 0x1, UPT ;  /* 0x000000013a00788c */ /* 0x000fe4000bf05270 */
[----:B------:R-:W-:Y:S02]  /*5ce0*/  UISETP.NE.AND UP1, UPT, UR48, 0x1, UPT ;  /* 0x000000013000788c */ /* 0x000fe4000bf25270 */
[----:B------:R-:W-:Y:S02]  /*5cf0*/  UISETP.NE.AND UP2, UPT, UR39, 0x1, UPT ;  /* 0x000000012700788c */ /* 0x000fe4000bf45270 */
[----:B------:R-:W-:Y:S01]  /*5d00*/  UIMAD.WIDE.U32 UR12, UR37, UR56, URZ ;  /* 0x00000038250c72a5 */ /* 0x000fe2000f8e00ff */
[----:B------:R-:W-:Y:S01]  /*5d10*/  UMOV UR4, UR5 ;  /* 0x0000000500047c82 */ /* 0x000fe20008000000 */
[----:B------:R-:W-:Y:S01]  /*5d20*/  UMOV UR6, UR11 ;  /* 0x0000000b00067c82 */ /* 0x000fe20008000000 */
[----:B-1----:R-:W-:Y:S03]  /*5d30*/  USHF.R.U32.HI UR8, URZ, UR9, UR4 ;  /* 0x00000009ff087299 */ /* 0x002fe60008011604 */
[----:B------:R-:W-:Y:S02]  /*5d40*/  UMOV UR4, UR7 ;  /* 0x0000000700047c82 */ /* 0x000fe40008000000 */
[----:B------:R-:W-:Y:S02]  /*5d50*/  USHF.R.U32.HI UR5, URZ, UR57, UR4 ;  /* 0x00000039ff057299 */ /* 0x000fe40008011604 */
[----:B------:R-:W-:Y:S02]  /*5d60*/  USEL UR4, UR62, UR8, !UP0 ;  /* 0x000000083e047287 */ /* 0x000fe4000c000000 */
[----:B------:R-:W-:Y:S02]  /*5d70*/  USHF.R.U32.HI UR8, URZ, UR9, UR6 ;  /* 0x00000009ff087299 */ /* 0x000fe40008011606 */
[----:B------:R-:W-:Y:S02]  /*5d80*/  UIMAD.WIDE.U32 UR6, UR4, UR46, URZ ;  /* 0x0000002e040672a5 */ /* 0x000fe4000f8e00ff */
[----:B------:R-:W-:Y:S02]  /*5d90*/  USEL UR9, UR63, UR5, !UP1 ;  /* 0x000000053f097287 */ /* 0x000fe4000c800000 */
[----:B------:R-:W-:Y:S02]  /*5da0*/  USEL UR8, UR36, UR8, !UP0 ;  /* 0x0000000824087287 */ /* 0x000fe4000c000000 */
[----:B------:R-:W-:Y:S01]  /*5db0*/  UIMAD.WIDE.U32 UR10, UR9, UR46, URZ ;  /* 0x0000002e090a72a5 */ /* 0x000fe2000f8e00ff */
[----:B------:R-:W-:Y:S01]  /*5dc0*/  UMOV UR6, UR7 ;  /* 0x0000000700067c82 */ /* 0x000fe20008000000 */
[----:B------:R-:W-:Y:S01]  /*5dd0*/  UMOV UR5, UR13 ;  /* 0x0000000d00057c82 */ /* 0x000fe20008000000 */
[----:B------:R-:W-:Y:S02]  /*5de0*/  @UP2 USHF.R.U32.HI UR4, URZ, UR47, UR6 ;  /* 0x0000002fff042299 */ /* 0x000fe40008011606 */
[----:B------:R-:W-:Y:S02]  /*5df0*/  USHF.R.U32.HI UR5, URZ, UR57, UR5 ;  /* 0x00000039ff057299 */ /* 0x000fe40008011605 */
[----:B------:R-:W-:Y:S02]  /*5e00*/  UIMAD UR4, UR39, UR4, URZ ;  /* 0x00000004270472a4 */ /* 0x000fe4000f8e02ff */
[----:B------:R-:W-:Y:S02]  /*5e10*/  USEL UR5, UR37, UR5, !UP1 ;  /* 0x0000000525057287 */ /* 0x000fe4000c800000 */
[----:B------:R-:W-:Y:S01]  /*5e20*/  UISETP.GE.AND UP0, UPT, UR8, UR4, UPT ;  /* 0x000000040800728c */ /* 0x000fe2000bf06270 */
[----:B------:R-:W-:Y:S01]  /*5e30*/  UMOV UR6, UR11 ;  /* 0x0000000b00067c82 */ /* 0x000fe20008000000 */
[----:B------:R-:W-:Y:S02]  /*5e40*/  UIMAD.WIDE.U32 UR10, UR8, UR46, URZ ;  /* 0x0000002e080a72a5 */ /* 0x000fe4000f8e00ff */
[----:B------:R-:W-:Y:S04]  /*5e50*/  @UP2 USHF.R.U32.HI UR9, URZ, UR47, UR6 ;  /* 0x0000002fff092299 */ /* 0x000fe80008011606 */
[----:B------:R-:W-:Y:S01]  /*5e60*/  UIMAD UR6, UR39, UR9, URZ ;  /* 0x00000009270672a4 */ /* 0x000fe2000f8e02ff */
[----:B------:R-:W-:Y:S03]  /*5e70*/  UMOV UR4, UR11 ;  /* 0x0000000b00047c82 */ /* 0x000fe60008000000 */
[----:B------:R-:W-:Y:S02]  /*5e80*/  UISETP.GE.OR UP0, UPT, UR5, UR6, UP0 ;  /* 0x000000060500728c */ /* 0x000fe40008706670 */
[----:B------:R-:W-:Y:S02]  /*5e90*/  USHF.R.U32.HI UR4, URZ, UR47, UR4 ;  /* 0x0000002fff047299 */ /* 0x000fe40008011604 */
[----:B------:R-:W-:Y:S02]  /*5ea0*/  UIMAD.WIDE.U32 UR6, UR5, UR46, URZ ;  /* 0x0000002e050672a5 */ /* 0x000fe4000f8e00ff */
[----:B------:R-:W-:Y:S02]  /*5eb0*/  USEL UR11, UR8, UR4, !UP2 ;  /* 0x00000004080b7287 */ /* 0x000fe4000d000000 */
[----:B------:R-:W-:Y:S02]  /*5ec0*/  UIADD3 UR6, UPT, UPT, -UR5, URZ, URZ ;  /* 0x000000ff05067290 */ /* 0x000fe4000fffe1ff */
[----:B------:R-:W-:Y:S02]  /*5ed0*/  UIADD3 UR10, UPT, UPT, -UR11, URZ, URZ ;  /* 0x000000ff0b0a7290 */ /* 0x000fe4000fffe1ff */
[----:B------:R-:W-:Y:S02]  /*5ee0*/  UIMAD UR6, UR48, UR6, UR37 ;  /* 0x00000006300672a4 */ /* 0x000fe4000f8e0225 */
[----:B------:R-:W-:Y:S01]  /*5ef0*/  UIMAD UR10, UR39, UR10, UR8 ;  /* 0x0000000a270a72a4 */ /* 0x000fe2000f8e0208 */
[----:B------:R-:W-:Y:S01]  /*5f00*/  @!UP0 UMOV UR4, UR7 ;  /* 0x0000000700048c82 */ /* 0x000fe20008000000 */
[----:B------:R-:W-:Y:S02]  /*5f10*/  UIADD3 UR7, UPT, UPT, -UR8, URZ, URZ ;  /* 0x000000ff08077290 */ /* 0x000fe4000fffe1ff */
[----:B------:R-:W-:Y:S04]  /*5f20*/  @!UP0 USHF.R.U32.HI UR4, URZ, UR47, UR4 ;  /* 0x0000002fff048299 */ /* 0x000fe80008011604 */
[----:B------:R-:W-:Y:S04]  /*5f30*/  @!UP0 USEL UR4, UR5, UR4, !UP2 ;  /* 0x0000000405048287 */ /* 0x000fe8000d000000 */
[----:B------:R-:W-:Y:S02]  /*5f40*/  @!UP0 UIMAD UR9, UR9, UR10, UR4 ;  /* 0x0000000a090982a4 */ /* 0x000fe4000f8e0204 */
[----:B------:R-:W-:Y:S02]  /*5f50*/  @!UP0 UIADD3 UR10, UPT, UPT, UR11, -UR4, URZ ;  /* 0x800000040b0a8290 */ /* 0x000fe4000fffe0ff */
[----:B------:R-:W-:Y:S02]  /*5f60*/  UIMAD UR4, UR58, UR7, UR36 ;  /* 0x000000073a0472a4 */ /* 0x000fe4000f8e0224 */
[----:B------:R-:W-:Y:S03]  /*5f70*/  @!UP0 UIMAD UR8, UR10, UR39, UR5 ;  /* 0x000000270a0882a4 */ /* 0x000fe6000f8e0205 */
[----:B------:R-:W-:Y:S02]  /*5f80*/  @!UP0 UMOV UR5, UR9 ;  /* 0x0000000900058c82 */ /* 0x000fe40008000000 */
[----:B------:R-:W-:Y:S02]  /*5f90*/  UIMAD UR37, UR5, UR48, UR6 ;  /* 0x00000030052572a4 */ /* 0x000fe4000f8e0206 */
[----:B------:R-:W-:Y:S11]  /*5fa0*/  UIMAD UR36, UR8, UR58, UR4 ;  /* 0x0000003a082472a4 */ /* 0x000ff6000f8e0204 */
[----:B------:R-:W-:Y:S01]  /*5fb0*/  @!UPT UIADD3 URZ, UPT, UPT, URZ, URZ, URZ ;  /* 0x000000fffffff290 */ /* 0x000fe2000fffe0ff */
.L_x_90:
[----:B------:R-:W-:Y:S01]  /*5fc0*/  UISETP.NE.AND UP0, UPT, UR38, 0x1, UPT ;  /* 0x000000012600788c */ /* 0x000fe2000bf05270 */
[----:B------:R-:W-:Y:S01]  /*5fd0*/  @P0 SHF.R.U32.HI R4, RZ, 0x10, R5 ;  /* 0x00000010ff040819 */ /* 0x000fe20000011605 */
[----:B------:R-:W-:Y:S01]  /*5fe0*/  USHF.L.U32 UR41, UR23, 0x6, URZ ;  /* 0x0000000617297899 */ /* 0x000fe200080006ff */
[----:B------:R-:W-:Y:S02]  /*5ff0*/  R2UR UR11, R60 ;  /* 0x000000003c0b72ca */ /* 0x000fe400000e0000 */
[----:B------:R-:W-:Y:S06]  /*6000*/  @P0 R2UR UR11, R4 ;  /* 0x00000000040b02ca */ /* 0x000fec00000e0000 */
[----:B------:R-:W1:Y:S07]  /*6010*/  @!UP0 LDCU.128 UR12, c[0x0][0xc10] ;  /* 0x00018200ff0c87ac */ /* 0x000e6e0008000c00 */
[----:B------:R-:W-:Y:S01]  /*6020*/  IMAD.U32 R60, RZ, RZ, UR11 ;  /* 0x0000000bff3c7e24 */ /* 0x000fe2000f8e00ff */
[----:B------:R-:W2:Y:S01]  /*6030*/  @!UP0 LDCU UR5, c[0x0][0xc0c] ;  /* 0x00018180ff0587ac */ /* 0x000ea20008000800 */
[----:B------:R-:W3:Y:S01]  /*6040*/  @!UP0 LDCU UR10, c[0x0][0xc20] ;  /* 0x00018400ff0a87ac */ /* 0x000ee20008000800 */
[----:B------:R-:W-:Y:S02]  /*6050*/  UIADD3 UR11, UPT, UPT, UR49, 0x200, URZ ;  /* 0x00000200310b7890 */ /* 0x000fe4000fffe0ff */
[----:B-1----:R-:W-:Y:S02]  /*6060*/  UIMAD.WIDE.U32 UR8, UR37, UR12, URZ ;  /* 0x0000000c250872a5 */ /* 0x002fe4000f8e00ff */
[----:B------:R-:W-:Y:S02]  /*6070*/  UIMAD.WIDE.U32 UR6, UR36, UR15, URZ ;  /* 0x0000000f240672a5 */ /* 0x000fe4000f8e00ff */
[----:B------:R-:W-:Y:S03]  /*6080*/  @!UP0 UISETP.NE.AND UP1, UPT, UR14, 0x1, UPT ;  /* 0x000000010e00888c */ /* 0x000fe6000bf25270 */
[----:B------:R-:W-:Y:S01]  /*6090*/  @!UP0 UMOV UR4, UR9 ;  /* 0x0000000900048c82 */ /* 0x000fe20008000000 */
[----:B--2---:R-:W-:Y:S02]  /*60a0*/  @!UP0 UISETP.NE.AND UP2, UPT, UR5, 0x1, UPT ;  /* 0x000000010500888c */ /* 0x004fe4000bf45270 */
[----:B------:R-:W-:Y:S01]  /*60b0*/  @!UP0 USHF.R.U32.HI UR4, URZ, UR13, UR4 ;  /* 0x0000000dff048299 */ /* 0x000fe20008011604 */
[----:B------:R-:W-:Y:S02]  /*60c0*/  @!UP0 UMOV UR6, UR7 ;  /* 0x0000000700068c82 */ /* 0x000fe40008000000 */
[----:B---3--:R-:W-:Y:S02]  /*60d0*/  @!UP0 USHF.R.U32.HI UR6, URZ, UR10, UR6 ;  /* 0x0000000aff068299 */ /* 0x008fe40008011606 */
[----:B------:R-:W-:Y:S02]  /*60e0*/  @!UP0 USEL UR7, UR37, UR4, !UP2 ;  /* 0x0000000425078287 */ /* 0x000fe4000d000000 */
[----:B------:R-:W-:Y:S04]  /*60f0*/  @!UP0 USEL UR6, UR36, UR6, !UP1 ;  /* 0x0000000624068287 */ /* 0x000fe8000c800000 */
[----:B------:R-:W-:Y:S02]  /*6100*/  @!UP0 UIADD3 UR4, UPT, UPT, -UR7, UR6, URZ ;  /* 0x0000000607048290 */ /* 0x000fe4000fffe1ff */
[----:B------:R-:W-:Y:S02]  /*6110*/  @!UP0 UIADD3 UR6, UPT, UPT, UR7, -UR6, URZ ;  /* 0x8000000607068290 */ /* 0x000fe4000fffe0ff */
[----:B------:R-:W-:Y:S02]  /*6120*/  @!UP0 UIMAD UR37, UR4, UR5, UR37 ;  /* 0x00000005042582a4 */ /* 0x000fe4000f8e0225 */
[----:B------:R-:W-:Y:S02]  /*6130*/  @!UP0 UIMAD UR36, UR6, UR14, UR36 ;  /* 0x0000000e062482a4 */ /* 0x000fe4000f8e0224 */
[----:B------:R-:W-:Y:S09]  /*6140*/  ULOP3.LUT UP0, URZ, UR11, 0x1b0, URZ, 0xc0, !UPT ;  /* 0x000001b00bff7892 */ /* 0x000ff2000f80c0ff */
[----:B------:R-:W-:Y:S05]  /*6150*/  BRA.U !UP0, `(.L_x_91) ;  /* 0x00000001087c7547 */ /* 0x000fea000b800000 */
[----:B------:R-:W1:Y:S01]  /*6160*/  LDCU.64 UR8, c[0x4][0x80] ;  /* 0x01001000ff0877ac */ /* 0x000e620008000a00 */
[----:B------:R-:W-:Y:S01]  /*6170*/  MOV R16, 0x0 ;  /* 0x0000000000107802 */ /* 0x000fe20000000f00 */
[----:B------:R-:W-:Y:S02]  /*6180*/  HFMA2 R12, -RZ, RZ, 0, 5.9604644775390625e-08 ;  /* 0x00000001ff0c7431 */ /* 0x000fe400000001ff */
[----:B------:R-:W-:Y:S01]  /*6190*/  IMAD.MOV.U32 R8, RZ, RZ, 0x70 ;  /* 0x00000070ff087424 */ /* 0x000fe200078e00ff */
[----:B------:R2:W3:Y:S01]  /*61a0*/  LDC.64 R14, c[0x4][R16] ;  /* 0x01000000100e7b82 */ /* 0x0004e20000000a00 */
[----:B------:R-:W4:Y:S01]  /*61b0*/  LDCU.64 UR6, c[0x4][0x88] ;  /* 0x01001100ff0677ac */ /* 0x000f220008000a00 */
[----:B------:R-:W-:Y:S01]  /*61c0*/  IMAD.MOV.U32 R13, RZ, RZ, RZ ;  /* 0x000000ffff0d7224 */ /* 0x000fe200078e00ff */
[----:B------:R-:W2:Y:S01]  /*61d0*/  LDCU.64 UR4, c[0x4][0x8] ;  /* 0x01000100ff0477ac */ /* 0x000ea20008000a00 */
[----:B-1----:R-:W-:Y:S01]  /*61e0*/  MOV R5, UR9 ;  /* 0x0000000900057c02 */ /* 0x002fe20008000f00 */
[----:B------:R-:W-:Y:S01]  /*61f0*/  IMAD.U32 R4, RZ, RZ, UR8 ;  /* 0x00000008ff047e24 */ /* 0x000fe2000f8e00ff */
[----:B----4-:R-:W-:Y:S01]  /*6200*/  MOV R7, UR7 ;  /* 0x0000000700077c02 */ /* 0x010fe20008000f00 */
[----:B------:R-:W-:Y:S01]  /*6210*/  IMAD.U32 R6, RZ, RZ, UR6 ;  /* 0x00000006ff067e24 */ /* 0x000fe2000f8e00ff */
[----:B--2---:R-:W-:Y:S01]  /*6220*/  MOV R11, UR5 ;  /* 0x00000005000b7c02 */ /* 0x004fe20008000f00 */
[----:B------:R-:W-:Y:S02]  /*6230*/  IMAD.U32 R10, RZ, RZ, UR4 ;  /* 0x00000004ff0a7e24 */ /* 0x000fe4000f8e00ff */
[----:B------:R-:W-:Y:S07]  /*6240*/  LEPC R20, `(.L_x_92) ;  /* 0x000000001014794e */ /* 0x000fee0000000000 */
[----:B---3-5:R-:W-:Y:S05]  /*6250*/  CALL.ABS.NOINC R14 ;  /* 0x000000000e007343 */ /* 0x028fea0003c00000 */
.L_x_92:
[----:B------:R-:W1:Y:S01]  /*6260*/  LDCU.64 UR8, c[0x4][0x80] ;  /* 0x01001000ff0877ac */ /* 0x000e620008000a00 */
[----:B------:R-:W2:Y:S01]  /*6270*/  LDC.64 R16, c[0x4][R16] ;  /* 0x0100000010107b82 */ /* 0x000ea20000000a00 */
[----:B------:R-:W-:Y:S02]  /*6280*/  HFMA2 R12, -RZ, RZ, 0, 5.9604644775390625e-08 ;  /* 0x00000001ff0c7431 */ /* 0x000fe400000001ff */
[----:B------:R-:W-:Y:S02]  /*6290*/  IMAD.MOV.U32 R8, RZ, RZ, 0x70 ;  /* 0x00000070ff087424 */ /* 0x000fe400078e00ff */
[----:B------:R-:W-:Y:S01]  /*62a0*/  IMAD.MOV.U32 R13, RZ, RZ, RZ ;  /* 0x000000ffff0d7224 */ /* 0x000fe200078e00ff */
[----:B------:R-:W3:Y:S01]  /*62b0*/  LDCU.64 UR6, c[0x4][0x88] ;  /* 0x01001100ff0677ac */ /* 0x000ee20008000a00 */
[----:B------:R-:W4:Y:S01]  /*62c0*/  LDCU.64 UR4, c[0x4][0x8] ;  /* 0x01000100ff0477ac */ /* 0x000f220008000a00 */
[----:B-1----:R-:W-:Y:S02]  /*62d0*/  MOV R4, UR8 ;  /* 0x0000000800047c02 */ /* 0x002fe40008000f00 */
[----:B------:R-:W-:Y:S02]  /*62e0*/  MOV R5, UR9 ;  /* 0x0000000900057c02 */ /* 0x000fe40008000f00 */
[----:B---3--:R-:W-:Y:S01]  /*62f0*/  MOV R7, UR7 ;  /* 0x0000000700077c02 */ /* 0x008fe20008000f00 */
[----:B------:R-:W-:Y:S01]  /*6300*/  IMAD.U32 R6, RZ, RZ, UR6 ;  /* 0x00000006ff067e24 */ /* 0x000fe2000f8e00ff */
[----:B----4-:R-:W-:Y:S01]  /*6310*/  MOV R11, UR5 ;  /* 0x00000005000b7c02 */ /* 0x010fe20008000f00 */
[----:B------:R-:W-:Y:S02]  /*6320*/  IMAD.U32 R10, RZ, RZ, UR4 ;  /* 0x00000004ff0a7e24 */ /* 0x000fe4000f8e00ff */
[----:B------:R-:W-:Y:S07]  /*6330*/  LEPC R20, `(.L_x_91) ;  /* 0x000000001014794e */ /* 0x000fee0000000000 */
[----:B--2---:R-:W-:Y:S05]  /*6340*/  CALL.ABS.NOINC R16 ;  /* 0x0000000010007343 */ /* 0x004fea0003c00000 */
.L_x_91:
[----:B------:R-:W-:Y:S02]  /*6350*/  R2UR UR6, R58 ;  /* 0x000000003a0672ca */ /* 0x000fe400000e0000 */
[----:B------:R-:W-:Y:S02]  /*6360*/  R2UR UR5, R53 ;  /* 0x00000000350572ca */ /* 0x000fe400000e0000 */
[----:B------:R-:W-:Y:S02]  /*6370*/  R2UR UR4, R52 ;  /* 0x00000000340472ca */ /* 0x000fe400000e0000 */
[----:B------:R-:W-:Y:S02]  /*6380*/  ISETP.NE.U32.AND P4, PT, R42, RZ, PT ;  /* 0x000000ff2a00720c */ /* 0x000fe40003f85070 */
[----:B------:R-:W-:Y:S02]  /*6390*/  ISETP.NE.U32.AND P2, PT, RZ, UR60, PT ;  /* 0x0000003cff007c0c */ /* 0x000fe4000bf45070 */
[----:B------:R-:W-:Y:S02]  /*63a0*/  ISETP.NE.AND.EX P4, PT, R43, RZ, PT, P4 ;  /* 0x000000ff2b00720c */ /* 0x000fe40003f85340 */
[----:B------:R-:W-:Y:S01]  /*63b0*/  ISETP.NE.AND.EX P2, PT, RZ, UR61, PT, P2 ;  /* 0x0000003dff007c0c */ /* 0x000fe2000bf45320 */
[----:B------:R-:W-:Y:S02]  /*63c0*/  UISETP.NE.AND UP2, UPT, UR6, URZ, UPT ;  /* 0x000000ff0600728c */ /* 0x000fe4000bf45270 */
[----:B------:R-:W-:Y:S04]  /*63d0*/  UISETP.NE.U32.AND UP0, UPT, UR5, URZ, UPT ;  /* 0x000000ff0500728c */ /* 0x000fe8000bf05070 */
[----:B------:R-:W-:Y:S01]  /*63e0*/  UISETP.NE.AND.EX UP1, UPT, UR4, URZ, UPT, UP0 ;  /* 0x000000ff0400728c */ /* 0x000fe2000bf25300 */
[----:B------:R-:W-:Y:S01]  /*63f0*/  PLOP3.LUT P1, PT, PT, PT, UP2, 0x80, 0x8 ;  /* 0x000000000008781c */ /* 0x000fe20003f2f028 */
[----:B------:R-:W-:Y:S03]  /*6400*/  UPLOP3.LUT UP0, UPT, UPT, UPT, UPT, 0x40, 0x4 ;  /* 0x000000000004789c */ /* 0x000fe60003f0e870 */
[----:B------:R-:W-:Y:S06]  /*6410*/  @UP2 UPLOP3.LUT UP0, UPT, UPT, UPT, UP1, 0x80, 0x8 ;  /* 0x000000000008289c */ /* 0x000fec0003f0f010 */
[----:B------:R-:W-:Y:S01]  /*6420*/  PLOP3.LUT P0, PT, PT, PT, UP0, 0x80, 0x8 ;  /* 0x000000000008781c */ /* 0x000fe20003f0f008 */
[----:B------:R-:W-:Y:S01]  /*6430*/  @!UPT UIADD3 URZ, UPT, UPT, URZ, URZ, URZ ;  /* 0x000000fffffff290 */ /* 0x000fe2000fffe0ff */
[----:B------:R-:W-:Y:S11]  /*6440*/  BRA.U !UP1, `(.L_x_93) ;  /* 0x0000000109407547 */ /* 0x000ff6000b800000 */
[----:B------:R-:W-:Y:S01]  /*6450*/  UISETP.NE.U32.AND UP0, UPT, UR60, URZ, UPT ;  /* 0x000000ff3c00728c */ /* 0x000fe2000bf05070 */
[----:B------:R-:W-:Y:S01]  /*6460*/  R2UR UR6, R53 ;  /* 0x00000000350672ca */ /* 0x000fe200000e0000 */
[----:B------:R-:W1:Y:S01]  /*6470*/  LDCU.64 UR8, c[0x0][0x358] ;  /* 0x00006b00ff0877ac */ /* 0x000e620008000a00 */
[----:B------:R-:W-:Y:S02]  /*6480*/  HFMA2 R50, -RZ, RZ, 0, 5.9604644775390625e-08 ;  /* 0x00000001ff327431 */ /* 0x000fe400000001ff */
[----:B------:R-:W-:Y:S01]  /*6490*/  IMAD.MOV.U32 R0, RZ, RZ, 0x1 ;  /* 0x00000001ff007424 */ /* 0x000fe200078e00ff */
[----:B------:R-:W-:Y:S06]  /*64a0*/  UISETP.NE.AND.EX UP0, UPT, UR61, URZ, UPT, UP0 ;  /* 0x000000ff3d00728c */ /* 0x000fec000bf05300 */
[----:B------:R-:W-:Y:S05]  /*64b0*/  PLOP3.LUT P3, PT, PT, PT, UP0, 0x80, 0x8 ;  /* 0x000000000008781c */ /* 0x000fea0003f6f008 */
[----:B------:R-:W2:Y:S01]  /*64c0*/  @UP0 LDCU.64 UR4, c[0x0][0x988] ;  /* 0x00013100ff0407ac */ /* 0x000ea20008000a00 */
[----:B------:R-:W-:Y:S07]  /*64d0*/  @UP0 UIMAD UR6, UR53, UR6, URZ ;  /* 0x00000006350602a4 */ /* 0x000fee000f8e02ff */
[----:B------:R-:W-:Y:S01]  /*64e0*/  @!P3 PRMT R50, R0, 0x7610, R50 ;  /* 0x000076100032b816 */ /* 0x000fe20000000032 */
[----:B--2---:R-:W-:Y:S06]  /*64f0*/  @UP0 UIMAD.WIDE UR4, UR6, 0x4, UR4 ;  /* 0x00000004060408a5 */ /* 0x004fec000f8e0204 */
[----:B-----5:R-:W-:Y:S02]  /*6500*/  IMAD.U32 R26, RZ, RZ, UR4 ;  /* 0x00000004ff1a7e24 */ /* 0x020fe4000f8e00ff */
[----:B------:R-:W-:Y:S03]  /*6510*/  IMAD.U32 R27, RZ, RZ, UR5 ;  /* 0x00000005ff1b7e24 */ /* 0x000fe6000f8e00ff */
[----:B------:R-:W2:Y:S02]  /*6520*/  @!UP0 LDCU UR4, c[0x0][0x980] ;  /* 0x00013000ff0487ac */ /* 0x000ea40008000800 */
[----:B-1----:R1:W5:Y:S02]  /*6530*/  @P3 LDG.E R26, desc[UR8][R26.64] ;  /* 0x000000081a1a3981 */ /* 0x002364000c1e1900 */
[----:B-12---:R-:W-:Y:S02]  /*6540*/  @!P3 MOV R26, UR4 ;  /* 0x00000004001abc02 */ /* 0x006fe40008000f00 */
.L_x_93:
[----:B------:R-:W-:Y:S05]  /*6550*/  @!P4 BRA `(.L_x_94) ;  /* 0x000000000024c947 */ /* 0x000fea0003800000 */
[----:B------:R-:W-:Y:S01]  /*6560*/  ISETP.NE.U32.AND P3, PT, R40, RZ, PT ;  /* 0x000000ff2800720c */ /* 0x000fe20003f65070 */
[----:B------:R-:W1:Y:S03]  /*6570*/  LDCU.64 UR4, c[0x0][0x358] ;  /* 0x00006b00ff0477ac */ /* 0x000e660008000a00 */
[----:B------:R-:W-:Y:S11]  /*6580*/  ISETP.NE.AND.EX P3, PT, R41, RZ, PT, P3 ;  /* 0x000000ff2900720c */ /* 0x000ff60003f65330 */
[----:B------:R-:W-:Y:S02]  /*6590*/  @!UPT UIADD3 URZ, UPT, UPT, URZ, URZ, URZ ;  /* 0x000000fffffff290 */ /* 0x000fe4000fffe0ff */
[----:B------:R-:W2:Y:S01]  /*65a0*/  @P3 LDC.64 R4, c[0x0][0x9a8] ;  /* 0x00026a00ff043b82 */ /* 0x000ea20000000a00 */
[----:B------:R-:W-:Y:S04]  /*65b0*/  @P3 IMAD R0, R42, UR53, RZ ;  /* 0x000000352a003c24 */ /* 0x000fe8000f8e02ff */
[----:B--2---:R-:W-:Y:S05]  /*65c0*/  @P3 IMAD.WIDE R4, R0, 0x4, R4 ;  /* 0x0000000400043825 */ /* 0x004fea00078e0204 */
[----:B-1---5:R1:W5:Y:S02]  /*65d0*/  @P3 LDG.E R24, desc[UR4][R4.64] ;  /* 0x0000000404183981 */ /* 0x022364000c1e1900 */
[----:B-1----:R-:W2:Y:S02]  /*65e0*/  @!P3 LDC R24, c[0x0][0x9a0] ;  /* 0x00026800ff18bb82 */ /* 0x002ea40000000800 */
.L_x_94:
[----:B-----5:R-:W-:Y:S01]  /*65f0*/  FSETP.NEU.AND P3, PT, R26, RZ, PT ;  /* 0x000000ff1a00720b */ /* 0x020fe20003f6d000 */
[----:B------:R-:W1:Y:S01]  /*6600*/  LDCU.128 UR12, c[0x0][0xb90] ;  /* 0x00017200ff0c77ac */ /* 0x000e620008000c00 */
[----:B------:R-:W-:Y:S01]  /*6610*/  SEL R4, RZ, 0xffffffff, P2 ;  /* 0xffffffffff047807 */ /* 0x000fe20001000000 */
[----:B------:R-:W-:Y:S01]  /*6620*/  BSSY B1, `(.L_x_95) ;  /* 0x0000059000017945 */ /* 0x000fe20003800000 */
[----:B------:R-:W-:Y:S01]  /*6630*/  @P1 LOP3.LUT P2, RZ, R50, 0xff, RZ, 0xc0, !PT ;  /* 0x000000ff32ff1812 */ /* 0x000fe2000784c0ff */
[----:B------:R-:W-:Y:S01]  /*6640*/  IMAD.MOV.U32 R71, RZ, RZ, 0x1 ;  /* 0x00000001ff477424 */ /* 0x000fe200078e00ff */
[----:B------:R-:W-:Y:S01]  /*6650*/  @P1 SEL R0, RZ, 0xffffffff, P3 ;  /* 0xffffffffff001807 */ /* 0x000fe20001800000 */
[----:B------:R-:W-:Y:S01]  /*6660*/  IMAD.IADD R25, R23, 0x1, R2 ;  /* 0x0000000117197824 */ /* 0x000fe200078e0202 */
[----:B------:R-:W-:Y:S01]  /*6670*/  LEA R27, R22, UR49, 0x3 ;  /* 0x00000031161b7c11 */ /* 0x000fe2000f8e18ff */
[----:B------:R-:W3:Y:S01]  /*6680*/  LDCU UR11, c[0x0][0xba0] ;  /* 0x00017400ff0b77ac */ /* 0x000ee20008000800 */
[----:B------:R-:W-:Y:S01]  /*6690*/  @P0 SEL R0, R4, R0, !P2 ;  /* 0x0000000004000207 */ /* 0x000fe20005000000 */
[----:B------:R-:W-:Y:S01]  /*66a0*/  IMAD.U32 R70, RZ, RZ, UR50 ;  /* 0x00000032ff467e24 */ /* 0x000fe2000f8e00ff */
[----:B------:R-:W-:Y:S01]  /*66b0*/  R2UR UR5, R56 ;  /* 0x00000000380572ca */ /* 0x000fe200000e0000 */
[----:B------:R-:W-:Y:S01]  /*66c0*/  ULOP3.LUT UR4, UR55, 0x1, URZ, 0x3c, !UPT ;  /* 0x0000000137047892 */ /* 0x000fe2000f8e3cff */
[----:B------:R-:W-:Y:S01]  /*66d0*/  @P1 LOP3.LUT R0, R0, 0x1, RZ, 0xc0, !PT ;  /* 0x0000000100001812 */ /* 0x000fe200078ec0ff */
[----:B------:R-:W-:Y:S01]  /*66e0*/  USHF.L.U32 UR8, UR52, 0x6, URZ ;  /* 0x0000000634087899 */ /* 0x000fe200080006ff */
[----:B------:R-:W-:Y:S02]  /*66f0*/  R2UR UR6, R55 ;  /* 0x00000000370672ca */ /* 0x000fe400000e0000 */
[----:B------:R-:W-:Y:S02]  /*6700*/  CS2R R38, SRZ ;  /* 0x0000000000267805 */ /* 0x000fe4000001ff00 */
[----:B------:R-:W-:Y:S01]  /*6710*/  ISETP.NE.U32.OR P5, PT, R0, 0x1, !P1 ;  /* 0x000000010000780c */ /* 0x000fe20004fa5470 */
[----:B------:R-:W-:Y:S01]  /*6720*/  IMAD.U32 R0, RZ, RZ, UR50 ;  /* 0x00000032ff007e24 */ /* 0x000fe2000f8e00ff */
[----:B------:R-:W-:Y:S01]  /*6730*/  R2UR UR10, R57 ;  /* 0x00000000390a72ca */ /* 0x000fe200000e0000 */
[----:B------:R-:W-:Y:S01]  /*6740*/  IMAD.U32 R69, RZ, RZ, UR4 ;  /* 0x00000004ff457e24 */ /* 0x000fe2000f8e00ff */
[----:B------:R-:W-:Y:S01]  /*6750*/  R2UR UR9, R54 ;  /* 0x00000000360972ca */ /* 0x000fe200000e0000 */
[----:B------:R-:W-:Y:S01]  /*6760*/  IMAD.U32 R64, RZ, RZ, UR8 ;  /* 0x00000008ff407e24 */ /* 0x000fe2000f8e00ff */
[----:B------:R-:W-:Y:S01]  /*6770*/  LEA R0, R0, UR49, 0x3 ;  /* 0x0000003100007c11 */ /* 0x000fe2000f8e18ff */
[----:B------:R-:W-:Y:S01]  /*6780*/  UIMAD.WIDE.U32 UR4, UR8, UR5, URZ ;  /* 0x00000005080472a5 */ /* 0x000fe2000f8e00ff */
[----:B------:R-:W-:Y:S02]  /*6790*/  PLOP3.LUT P2, PT, PT, PT, UP1, 0x80, 0x8 ;  /* 0x000000000008781c */ /* 0x000fe40003f4f018 */
[----:B------:R-:W-:Y:S02]  /*67a0*/  CS2R R36, SRZ ;  /* 0x0000000000247805 */ /* 0x000fe4000001ff00 */
[----:B------:R-:W-:Y:S01]  /*67b0*/  LOP3.LUT P4, R65, R50, 0xff, RZ, 0xc0, !PT ;  /* 0x000000ff32417812 */ /* 0x000fe2000788c0ff */
[----:B------:R-:W-:Y:S01]  /*67c0*/  USHF.R.U32.HI UR5, URZ, UR6, UR5 ;  /* 0x00000006ff057299 */ /* 0x000fe20008011605 */
[----:B------:R-:W-:Y:S02]  /*67d0*/  SEL R5, RZ, 0xffffffff, P3 ;  /* 0xffffffffff057807 */ /* 0x000fe40001800000 */
[----:B------:R-:W-:Y:S02]  /*67e0*/  CS2R R30, SRZ ;  /* 0x00000000001e7805 */ /* 0x000fe4000001ff00 */
[----:B------:R-:W-:Y:S01]  /*67f0*/  @P5 SHF.L.U32 R3, R69, 0x1f, RZ ;  /* 0x0000001f45035819 */ /* 0x000fe200000006ff */
[----:B------:R-:W-:Y:S01]  /*6800*/  UISETP.NE.AND UP0, UPT, UR10, 0x1, UPT ;  /* 0x000000010a00788c */ /* 0x000fe2000bf05270 */
[----:B------:R-:W-:Y:S02]  /*6810*/  P2R R67, PR, RZ, 0x20 ;  /* 0x00000020ff437803 */ /* 0x000fe40000000000 */
[----:B------:R-:W-:Y:S01]  /*6820*/  CS2R R28, SRZ ;  /* 0x00000000001c7805 */ /* 0x000fe2000001ff00 */
[----:B------:R4:W2:Y:S01]  /*6830*/  @P5 SYNCS.PHASECHK.TRANS64.TRYWAIT P1, [R0+URZ+0xd0], R3 ;  /* 0x0000d003000055a7 */ /* 0x0008a200080211ff */
[----:B------:R-:W-:Y:S02]  /*6840*/  USEL UR5, UR8, UR5, !UP0 ;  /* 0x0000000508057287 */ /* 0x000fe4000c000000 */
[----:B------:R-:W-:Y:S01]  /*6850*/  UISETP.NE.AND UP0, UPT, UR9, 0x1, UPT ;  /* 0x000000010900788c */ /* 0x000fe2000bf05270 */
[----:B------:R-:W-:Y:S03]  /*6860*/  @P2 SEL R5, R4, R5, !P4 ;  /* 0x0000000504052207 */ /* 0x000fe60006000000 */
[----:B------:R-:W-:Y:S01]  /*6870*/  IMAD R7, RZ, RZ, -UR5 ;  /* 0x80000005ff077e24 */ /* 0x000fe2000f8e02ff */
[----:B------:R-:W-:Y:S01]  /*6880*/  LOP3.LUT R5, R5, 0x1, RZ, 0xc0, !PT ;  /* 0x0000000105057812 */ /* 0x000fe200078ec0ff */
[----:B------:R-:W-:Y:S02]  /*6890*/  IMAD.U32 R63, RZ, RZ, UR5 ;  /* 0x00000005ff3f7e24 */ /* 0x000fe4000f8e00ff */
[----:B------:R-:W-:Y:S01]  /*68a0*/  IMAD R64, R7, UR10, R64 ;  /* 0x0000000a07407c24 */ /* 0x000fe2000f8e0240 */
[----:B----4-:R-:W-:Y:S04]  /*68b0*/  SHF.L.U32 R3, R47, 0x1f, RZ ;  /* 0x0000001f2f037819 */ /* 0x010fe800000006ff */
[----:B------:R4:W4:Y:S01]  /*68c0*/  SYNCS.PHASECHK.TRANS64.TRYWAIT P0, [R27+URZ+0x120], R3 ;  /* 0x000120031b0075a7 */ /* 0x00092200080011ff */
[----:B-1----:R-:W-:Y:S07]  /*68d0*/  UIMAD.WIDE.U32 UR6, UR5, UR12, URZ ;  /* 0x0000000c050672a5 */ /* 0x002fee000f8e00ff */
[----:B------:R-:W-:Y:S02]  /*68e0*/  UMOV UR4, UR7 ;  /* 0x0000000700047c82 */ /* 0x000fe40008000000 */
[----:B------:R-:W-:Y:S04]  /*68f0*/  USHF.R.U32.HI UR4, URZ, UR13, UR4 ;  /* 0x0000000dff047299 */ /* 0x000fe80008011604 */
[----:B------:R-:W-:Y:S02]  /*6900*/  USEL UR4, UR5, UR4, !UP0 ;  /* 0x0000000405047287 */ /* 0x000fe4000c000000 */
[----:B------:R-:W-:Y:S02]  /*6910*/  UISETP.NE.AND UP0, UPT, UR14, 0x1, UPT ;  /* 0x000000010e00788c */ /* 0x000fe4000bf05270 */
[----:B------:R-:W-:Y:S02]  /*6920*/  UIMAD.WIDE.U32 UR6, UR4, UR15, URZ ;  /* 0x0000000f040672a5 */ /* 0x000fe4000f8e00ff */
[----:B------:R-:W-:Y:S02]  /*6930*/  IMAD.U32 R62, RZ, RZ, UR4 ;  /* 0x00000004ff3e7e24 */ /* 0x000fe4000f8e00ff */
[----:B------:R-:W-:Y:S01]  /*6940*/  PLOP3.LUT P2, PT, PT, PT, UP0, 0x80, 0x8 ;  /* 0x000000000008781c */ /* 0x000fe20003f4f008 */
[----:B------:R-:W-:Y:S02]  /*6950*/  IMAD R6, RZ, RZ, -UR4 ;  /* 0x80000004ff067e24 */ /* 0x000fe4000f8e02ff */
[----:B------:R-:W-:Y:S01]  /*6960*/  UMOV UR6, UR7 ;  /* 0x0000000700067c82 */ /* 0x000fe20008000000 */
[----:B------:R-:W-:Y:S01]  /*6970*/  IMAD.U32 R61, RZ, RZ, UR4 ;  /* 0x00000004ff3d7e24 */ /* 0x000fe2000f8e00ff */
[----:B---3--:R-:W-:Y:S01]  /*6980*/  USHF.R.U32.HI UR6, URZ, UR11, UR6 ;  /* 0x0000000bff067299 */ /* 0x008fe20008011606 */
[----:B------:R-:W-:Y:S05]  /*6990*/  IMAD R63, R6, UR9, R63 ;  /* 0x00000009063f7c24 */ /* 0x000fea000f8e023f */
[----:B------:R-:W-:Y:S02]  /*69a0*/  SEL R62, R62, UR6, !P2 ;  /* 0x000000063e3e7c07 */ /* 0x000fe4000d000000 */
[----:B------:R-:W-:Y:S03]  /*69b0*/  ISETP.NE.U32.AND P2, PT, R5, 0x1, PT ;  /* 0x000000010500780c */ /* 0x000fe60003f45070 */
[----:B------:R-:W-:Y:S01]  /*69c0*/  IMAD.MOV R4, RZ, RZ, -R62 ;  /* 0x000000ffff047224 */ /* 0x000fe200078e0a3e */
[----:B------:R-:W-:Y:S03]  /*69d0*/  P2R R72, PR, RZ, 0x4 ;  /* 0x00000004ff487803 */ /* 0x000fe60000000000 */
[----:B------:R-:W-:Y:S01]  /*69e0*/  IMAD R61, R4, UR14, R61 ;  /* 0x0000000e043d7c24 */ /* 0x000fe2000f8e023d */
[----:B--2---:R-:W-:Y:S01]  /*69f0*/  @P5 SEL R71, RZ, 0x1, !P1 ;  /* 0x00000001ff475807 */ /* 0x004fe20004800000 */
[----:B------:R-:W-:Y:S06]  /*6a00*/  @!P5 BRA `(.L_x_96) ;  /* 0x000000000068d947 */ /* 0x000fec0003800000 */
[----:B------:R-:W-:Y:S01]  /*6a10*/  HFMA2 R31, -RZ, RZ, 0, 0 ;  /* 0x00000000ff1f7431 */ /* 0x000fe200000001ff */
[----:B------:R-:W-:Y:S01]  /*6a20*/  ISETP.NE.AND P1, PT, R71, RZ, PT ;  /* 0x000000ff4700720c */ /* 0x000fe20003f25270 */
[----:B------:R-:W-:Y:S01]  /*6a30*/  IMAD.U32 R2, RZ, RZ, UR50 ;  /* 0x00000032ff027e24 */ /* 0x000fe2000f8e00ff */
[----:B------:R-:W-:Y:S11]  /*6a40*/  BSSY B0, `(.L_x_97) ;  /* 0x0000005000007945 */ /* 0x000ff60003800000 */
[----:B------:R-:W-:Y:S05]  /*6a50*/  @P1 BRA `(.L_x_98) ;  /* 0x00000000000c1947 */ /* 0x000fea0003800000 */
[----:B------:R-:W-:Y:S04]  /*6a60*/  SHF.L.U32 R4, R69, 0x1f, RZ ;  /* 0x0000001f45047819 */ /* 0x000fe800000006ff */
[----:B------:R-:W1:Y:S02]  /*6a70*/  SYNCS.PHASECHK.TRANS64.TRYWAIT P1, [R0+URZ+0xd0], R4 ;  /* 0x0000d004000075a7 */ /* 0x000e6400080211ff */
[----:B-1----:R-:W-:Y:S05]  /*6a80*/  @!P1 BRA `(.L_x_99) ;  /* 0x0000002000409947 */ /* 0x002fea0003800000 */
.L_x_98:
[----:B------:R-:W-:Y:S05]  /*6a90*/  BSYNC B0 ;  /* 0x0000000000007941 */ /* 0x000fea0003800000 */
.L_x_97:
[----:B------:R-:W-:Y:S01]  /*6aa0*/  ISETP.NE.AND P1, PT, R72, RZ, PT ;  /* 0x000000ff4800720c */ /* 0x000fe20003f25270 */
[----:B------:R-:W-:Y:S01]  /*6ab0*/  IMAD.MOV.U32 R30, RZ, RZ, RZ ;  /* 0x000000ffff1e7224 */ /* 0x000fe200078e00ff */
[----:B------:R-:W-:Y:S02]  /*6ac0*/  CS2R R28, SRZ ;  /* 0x00000000001c7805 */ /* 0x000fe4000001ff00 */
[----:B------:R-:W-:Y:S02]  /*6ad0*/  CS2R R38, SRZ ;  /* 0x0000000000267805 */ /* 0x000fe4000001ff00 */
[----:B------:R-:W-:Y:S07]  /*6ae0*/  CS2R R36, SRZ ;  /* 0x0000000000247805 */ /* 0x000fee000001ff00 */
[----:B------:R-:W-:Y:S01]  /*6af0*/  @P1 IMAD R2, R2, 0x800, R48 ;  /* 0x0000080002021824 */ /* 0x000fe200078e0230 */
[----:B------:R-:W-:Y:S05]  /*6b00*/  @P1 WARPSYNC.ALL ;  /* 0x0000000000001948 */ /* 0x000fea0003800000 */
[----:B------:R-:W-:Y:S01]  /*6b10*/  @P1 LEA R2, R2, UR49, 0x1 ;  /* 0x0000003102021c11 */ /* 0x000fe2000f8e08ff */
[----:B------:R-:W-:Y:S04]  /*6b20*/  UIADD3 UR4, UPT, UPT, UR50, 0x1, URZ ;  /* 0x0000000132047890 */ /* 0x000fe8000fffe0ff */
[----:B------:R2:W3:Y:S01]  /*6b30*/  @P1 LDSM.16.M88.4 R28, [R2+0x200] ;  /* 0x00020000021c183b */ /* 0x0004e20000000200 */
[----:B------:R-:W-:Y:S01]  /*6b40*/  UISETP.NE.AND UP0, UPT, UR4, 0x3, UPT ;  /* 0x000000030400788c */ /* 0x000fe2000bf05270 */
[----:B-1----:R-:W-:Y:S03]  /*6b50*/  @P1 IMAD R0, R59, 0x2, R2 ;  /* 0x000000023b001824 */ /* 0x002fe600078e0202 */
[----:B------:R-:W-:Y:S02]  /*6b60*/  USEL UR5, URZ, 0x1, UP0 ;  /* 0x00000001ff057887 */ /* 0x000fe40008000000 */
[----:B------:R2:W1:Y:S01]  /*6b70*/  @P1 LDSM.16.M88.4 R36, [R0+0x200] ;  /* 0x000200000024183b */ /* 0x0004620000000200 */
[----:B------:R-:W-:Y:S03]  /*6b80*/  USEL UR4, UR4, URZ, UP0 ;  /* 0x000000ff04047287 */ /* 0x000fe60008000000 */
[----:B------:R-:W-:Y:S03]  /*6b90*/  LOP3.LUT R69, R69, UR5, RZ, 0x3c, !PT ;  /* 0x0000000545457c12 */ /* 0x000fe6000f8e3cff */
[----:B------:R-:W-:Y:S02]  /*6ba0*/  IMAD.U32 R70, RZ, RZ, UR4 ;  /* 0x00000004ff467e24 */ /* 0x000fe4000f8e00ff */
.L_x_96:
[----:B------:R-:W-:Y:S05]  /*6bb0*/  BSYNC B1 ;  /* 0x0000000000017941 */ /* 0x000fea0003800000 */
.L_x_95:
[----:B--2---:R-:W-:Y:S04]  /*6bc0*/  SHF.R.U32.HI R0, RZ, 0x15, R25 ;  /* 0x00000015ff007819 */ /* 0x004fe80000011619 */
[----:B------:R-:W-:Y:S01]  /*6bd0*/  LOP3.LUT P1, RZ, R0, 0x3, R51, 0x48, !PT ;  /* 0x0000000300ff7812 */ /* 0x000fe20007824833 */
[----:B------:R-:W-:Y:S01]  /*6be0*/  @!UPT UIADD3 URZ, UPT, UPT, URZ, URZ, URZ ;  /* 0x000000fffffff290 */ /* 0x000fe2000fffe0ff */
[----:B----4-:R-:W-:Y:S11]  /*6bf0*/  @P0 BRA `(.L_x_100) ;  /* 0x0000000000080947 */ /* 0x010ff60003800000 */
[----:B------:R-:W2:Y:S02]  /*6c00*/  SYNCS.PHASECHK.TRANS64.TRYWAIT P0, [R27+URZ+0x120], R3 ;  /* 0x000120031b0075a7 */ /* 0x000ea400080011ff */
[----:B--2---:R-:W-:Y:S05]  /*6c10*/  @!P0 BRA `(.L_x_101) ;  /* 0x0000001c00f08947 */ /* 0x004fea0003800000 */
.L_x_100:
[----:B------:R-:W-:Y:S05]  /*6c20*/  @!P1 BRA `(.L_x_102) ;  /* 0x0000000000409947 */ /* 0x000fea0003800000 */
[----:B------:R-:W4:Y:S01]  /*6c30*/  LDCU.64 UR8, c[0x4][0x70] ;  /* 0x01000e00ff0877ac */ /* 0x000f220008000a00 */
[----:B--2---:R-:W-:Y:S01]  /*6c40*/  MOV R3, 0x0 ;  /* 0x0000000000037802 */ /* 0x004fe20000000f00 */
[----:B------:R-:W-:Y:S02]  /*6c50*/  HFMA2 R12, -RZ, RZ, 0, 5.9604644775390625e-08 ;  /* 0x00000001ff0c7431 */ /* 0x000fe400000001ff */
[----:B------:R-:W-:Y:S02]  /*6c60*/  IMAD.MOV.U32 R8, RZ, RZ, 0x192 ;  /* 0x00000192ff087424 */ /* 0x000fe400078e00ff */
[----:B------:R-:W-:Y:S01]  /*6c70*/  IMAD.MOV.U32 R13, RZ, RZ, RZ ;  /* 0x000000ffff0d7224 */ /* 0x000fe200078e00ff */
[----:B------:R-:W2:Y:S01]  /*6c80*/  LDCU.64 UR6, c[0x4][0x78] ;  /* 0x01000f00ff0677ac */ /* 0x000ea20008000a00 */
[----:B------:R-:W1:Y:S01]  /*6c90*/  LDC.64 R2, c[0x4][R3] ;  /* 0x0100000003027b82 */ /* 0x000e620000000a00 */
[----:B------:R-:W5:Y:S01]  /*6ca0*/  LDCU.64 UR4, c[0x4][0x10] ;  /* 0x01000200ff0477ac */ /* 0x000f620008000a00 */
[----:B----4-:R-:W-:Y:S01]  /*6cb0*/  MOV R5, UR9 ;  /* 0x0000000900057c02 */ /* 0x010fe20008000f00 */
[----:B------:R-:W-:Y:S01]  /*6cc0*/  IMAD.U32 R4, RZ, RZ, UR8 ;  /* 0x00000008ff047e24 */ /* 0x000fe2000f8e00ff */
[----:B--2---:R-:W-:Y:S01]  /*6cd0*/  MOV R7, UR7 ;  /* 0x0000000700077c02 */ /* 0x004fe20008000f00 */
[----:B------:R-:W-:Y:S01]  /*6ce0*/  IMAD.U32 R6, RZ, RZ, UR6 ;  /* 0x00000006ff067e24 */ /* 0x000fe2000f8e00ff */
[----:B-----5:R-:W-:Y:S01]  /*6cf0*/  MOV R11, UR5 ;  /* 0x00000005000b7c02 */ /* 0x020fe20008000f00 */
[----:B------:R-:W-:Y:S02]  /*6d00*/  IMAD.U32 R10, RZ, RZ, UR4 ;  /* 0x00000004ff0a7e24 */ /* 0x000fe4000f8e00ff */
[----:B------:R-:W-:Y:S07]  /*6d10*/  LEPC R20, `(.L_x_102) ;  /* 0x000000001014794e */ /* 0x000fee0000000000 */
[----:B-1-3--:R-:W-:Y:S05]  /*6d20*/  CALL.ABS.NOINC R2 ;  /* 0x0000000002007343 */ /* 0x00afea0003c00000 */
.L_x_102:
[----:B--23--:R-:W-:Y:S01]  /*6d30*/  SHF.L.U32 R3, R28, 0x10, RZ ;  /* 0x000000101c037819 */ /* 0x00cfe200000006ff */
[----:B------:R-:W-:Y:S05]  /*6d40*/  WARPSYNC.ALL ;  /* 0x0000000000007948 */ /* 0x000fea0003800000 */
[----:B------:R-:W-:Y:S01]  /*6d50*/  R2UR UR4, R25 ;  /* 0x00000000190472ca */ /* 0x000fe200000e0000 */
[----:B------:R-:W-:Y:S01]  /*6d60*/  BSSY.RECONVERGENT B0, `(.L_x_103) ;  /* 0x0000054000007945 */ /* 0x000fe20003800200 */
[----:B------:R-:W-:Y:S02]  /*6d70*/  SHF.L.U32 R20, R30, 0x10, RZ ;  /* 0x000000101e147819 */ /* 0x000fe400000006ff */
[----:B------:R-:W-:Y:S02]  /*6d80*/  SHF.L.U32 R68, R59, 0x1, RZ ;  /* 0x000000013b447819 */ /* 0x000fe400000006ff */
[----:B------:R-:W-:Y:S07]  /*6d90*/  ISETP.NE.AND P0, PT, R49, RZ, PT ;  /* 0x000000ff3100720c */ /* 0x000fee0003f05270 */
[----:B------:R-:W2:Y:S02]  /*6da0*/  LDTM.16dp256bit.x4 R4, tmem[UR4] ;  /* 0x00000004000479ee */ /* 0x000ea40008120000 */
[----:B--2---:R-:W-:Y:S01]  /*6db0*/  FMUL R0, R24, R4 ;  /* 0x0000000418007220 */ /* 0x004fe20000400000 */
[----:B------:R-:W-:Y:S01]  /*6dc0*/  LOP3.LUT R4, R28, 0xffff0000, RZ, 0xc0, !PT ;  /* 0xffff00001c047812 */ /* 0x000fe200078ec0ff */
[----:B------:R-:W-:Y:S01]  /*6dd0*/  FMUL R2, R24, R5 ;  /* 0x0000000518027220 */ /* 0x000fe20000400000 */
[C---:B------:R-:W-:Y:S01]  /*6de0*/  SHF.L.U32 R5, R29.reuse, 0x10, RZ ;  /* 0x000000101d057819 */ /* 0x040fe200000006ff */
[----:B------:R-:W-:Y:S01]  /*6df0*/  FFMA R0, R26, R3, R0 ;  /* 0x000000031a007223 */ /* 0x000fe20000000000 */
[----:B------:R-:W-:Y:S01]  /*6e00*/  FMUL R3, R24, R6 ;  /* 0x0000000618037220 */ /* 0x000fe20000400000 */
[----:B------:R-:W-:Y:S01]  /*6e10*/  LOP3.LUT R6, R29, 0xffff0000, RZ, 0xc0, !PT ;  /* 0xffff00001d067812 */ /* 0x000fe200078ec0ff */
[----:B------:R-:W-:Y:S01]  /*6e20*/  FFMA R2, R26, R4, R2 ;  /* 0x000000041a027223 */ /* 0x000fe20000000002 */
[----:B------:R-:W-:Y:S01]  /*6e30*/  FMUL R7, R24, R7 ;  /* 0x0000000718077220 */ /* 0x000fe20000400000 */
[----:B------:R-:W-:Y:S01]  /*6e40*/  FFMA R3, R26, R5, R3 ;  /* 0x000000051a037223 */ /* 0x000fe20000000003 */
[C---:B------:R-:W-:Y:S01]  /*6e50*/  FMUL R4, R24.reuse, R8 ;  /* 0x0000000818047220 */ /* 0x040fe20000400000 */
[----:B------:R-:W-:Y:S01]  /*6e60*/  FMUL R5, R24, R9 ;  /* 0x0000000918057220 */ /* 0x000fe20000400000 */
[----:B------:R-:W-:Y:S01]  /*6e70*/  F2FP.BF16.F32.PACK_AB R32, R2, R0 ;  /* 0x000000000220723e */ /* 0x000fe200000010ff */
[----:B------:R-:W-:Y:S01]  /*6e80*/  FFMA R7, R26, R6, R7 ;  /* 0x000000061a077223 */ /* 0x000fe20000000007 */
[----:B------:R-:W-:Y:S01]  /*6e90*/  LOP3.LUT R0, R30, 0xffff0000, RZ, 0xc0, !PT ;  /* 0xffff00001e007812 */ /* 0x000fe200078ec0ff */
[----:B------:R-:W-:Y:S01]  /*6ea0*/  FFMA R4, R26, R20, R4 ;  /* 0x000000141a047223 */ /* 0x000fe20000000004 */
[----:B------:R-:W-:Y:S01]  /*6eb0*/  SHF.L.U32 R2, R31, 0x10, RZ ;  /* 0x000000101f027819 */ /* 0x000fe200000006ff */
[----:B------:R-:W-:Y:S01]  /*6ec0*/  FMUL R6, R24, R10 ;  /* 0x0000000a18067220 */ /* 0x000fe20000400000 */
[----:B------:R-:W-:Y:S01]  /*6ed0*/  F2FP.BF16.F32.PACK_AB R33, R7, R3 ;  /* 0x000000030721723e */ /* 0x000fe200000010ff */
[C---:B------:R-:W-:Y:S01]  /*6ee0*/  FFMA R5, R26.reuse, R0, R5 ;  /* 0x000000001a057223 */ /* 0x040fe20000000005 */
[----:B------:R-:W-:Y:S01]  /*6ef0*/  LOP3.LUT R3, R31, 0xffff0000, RZ, 0xc0, !PT ;  /* 0xffff00001f037812 */ /* 0x000fe200078ec0ff */
[----:B------:R-:W-:Y:S01]  /*6f00*/  FFMA R6, R26, R2, R6 ;  /* 0x000000021a067223 */ /* 0x000fe20000000006 */
[----:B-1----:R-:W-:Y:S01]  /*6f10*/  SHF.L.U32 R7, R36, 0x10, RZ ;  /* 0x0000001024077819 */ /* 0x002fe200000006ff */
[----:B------:R-:W-:Y:S01]  /*6f20*/  FMUL R11, R24, R11 ;  /* 0x0000000b180b7220 */ /* 0x000fe20000400000 */
[----:B------:R-:W-:Y:S01]  /*6f30*/  LOP3.LUT R0, R36, 0xffff0000, RZ, 0xc0, !PT ;  /* 0xffff000024007812 */ /* 0x000fe200078ec0ff */
[C---:B------:R-:W-:Y:S01]  /*6f40*/  FMUL R8, R24.reuse, R12 ;  /* 0x0000000c18087220 */ /* 0x040fe20000400000 */
[----:B------:R-:W-:Y:S01]  /*6f50*/  SHF.L.U32 R2, R37, 0x10, RZ ;  /* 0x0000001025027819 */ /* 0x000fe200000006ff */
[----:B------:R-:W-:Y:S01]  /*6f60*/  FMUL R9, R24, R13 ;  /* 0x0000000d18097220 */ /* 0x000fe20000400000 */
[----:B------:R-:W-:Y:S01]  /*6f70*/  F2FP.BF16.F32.PACK_AB R34, R5, R4 ;  /* 0x000000040522723e */ /* 0x000fe200000010ff */
[C---:B------:R-:W-:Y:S01]  /*6f80*/  FFMA R11, R26.reuse, R3, R11 ;  /* 0x000000031a0b7223 */ /* 0x040fe2000000000b */
[----:B------:R-:W-:Y:S01]  /*6f90*/  MOV R5, UR50 ;  /* 0x0000003200057c02 */ /* 0x000fe20008000f00 */
[C---:B------:R-:W-:Y:S01]  /*6fa0*/  FFMA R8, R26.reuse, R7, R8 ;  /* 0x000000071a087223 */ /* 0x040fe20000000008 */
[----:B------:R-:W-:Y:S01]  /*6fb0*/  SHF.L.U32 R3, R39, 0x10, RZ ;  /* 0x0000001027037819 */ /* 0x000fe200000006ff */
[----:B------:R-:W-:Y:S01]  /*6fc0*/  FFMA R9, R26, R0, R9 ;  /* 0x000000001a097223 */ /* 0x000fe20000000009 */
[----:B------:R-:W-:Y:S01]  /*6fd0*/  LOP3.LUT R0, R37, 0xffff0000, RZ, 0xc0, !PT ;  /* 0xffff000025007812 */ /* 0x000fe200078ec0ff */
[C---:B------:R-:W-:Y:S01]  /*6fe0*/  FMUL R10, R24.reuse, R14 ;  /* 0x0000000e180a7220 */ /* 0x040fe20000400000 */
[----:B------:R-:W-:Y:S01]  /*6ff0*/  LOP3.LUT R4, R39, 0xffff0000, RZ, 0xc0, !PT ;  /* 0xffff000027047812 */ /* 0x000fe200078ec0ff */
[C---:B------:R-:W-:Y:S01]  /*7000*/  FMUL R15, R24.reuse, R15 ;  /* 0x0000000f180f7220 */ /* 0x040fe20000400000 */
[----:B------:R-:W-:Y:S01]  /*7010*/  FMUL R12, R24, R16 ;  /* 0x00000010180c7220 */ /* 0x000fe20000400000 */
[----:B------:R-:W-:Y:S01]  /*7020*/  FFMA R10, R26, R2, R10 ;  /* 0x000000021a0a7223 */ /* 0x000fe2000000000a */
[----:B------:R-:W-:Y:S01]  /*7030*/  LOP3.LUT R2, R38, 0xffff0000, RZ, 0xc0, !PT ;  /* 0xffff000026027812 */ /* 0x000fe200078ec0ff */
[----:B------:R-:W-:Y:S01]  /*7040*/  FFMA R15, R26, R0, R15 ;  /* 0x000000001a0f7223 */ /* 0x000fe2000000000f */
[----:B------:R-:W-:Y:S01]  /*7050*/  SHF.L.U32 R0, R38, 0x10, RZ ;  /* 0x0000001026007819 */ /* 0x000fe200000006ff */
[C---:B------:R-:W-:Y:S01]  /*7060*/  FMUL R13, R24.reuse, R17 ;  /* 0x00000011180d7220 */ /* 0x040fe20000400000 */
[C---:B------:R-:W-:Y:S01]  /*7070*/  FMUL R14, R24.reuse, R18 ;  /* 0x00000012180e7220 */ /* 0x040fe20000400000 */
[----:B------:R-:W-:Y:S01]  /*7080*/  FMUL R19, R24, R19 ;  /* 0x0000001318137220 */ /* 0x000fe20000400000 */
[----:B------:R-:W-:Y:S01]  /*7090*/  LEA R5, R5, R48, 0xb ;  /* 0x0000003005057211 */ /* 0x000fe200078e58ff */
[C---:B------:R-:W-:Y:S01]  /*70a0*/  FFMA R12, R26.reuse, R0, R12 ;  /* 0x000000001a0c7223 */ /* 0x040fe2000000000c */
[C---:B------:R-:W-:Y:S01]  /*70b0*/  FFMA R13, R26.reuse, R2, R13 ;  /* 0x000000021a0d7223 */ /* 0x040fe2000000000d */
[C---:B------:R-:W-:Y:S01]  /*70c0*/  FFMA R14, R26.reuse, R3, R14 ;  /* 0x000000031a0e7223 */ /* 0x040fe2000000000e */
[----:B------:R-:W-:Y:S01]  /*70d0*/  FFMA R19, R26, R4, R19 ;  /* 0x000000041a137223 */ /* 0x000fe20000000013 */
[----:B------:R-:W-:Y:S02]  /*70e0*/  F2FP.BF16.F32.PACK_AB R35, R11, R6 ;  /* 0x000000060b23723e */ /* 0x000fe400000010ff */
[----:B------:R-:W-:Y:S02]  /*70f0*/  LEA R5, R5, UR49, 0x1 ;  /* 0x0000003105057c11 */ /* 0x000fe4000f8e08ff */
[----:B------:R-:W-:Y:S02]  /*7100*/  F2FP.BF16.F32.PACK_AB R8, R9, R8 ;  /* 0x000000080908723e */ /* 0x000fe400000010ff */
[----:B------:R-:W-:Y:S01]  /*7110*/  F2FP.BF16.F32.PACK_AB R9, R15, R10 ;  /* 0x0000000a0f09723e */ /* 0x000fe200000010ff */
[----:B------:R1:W-:Y:S01]  /*7120*/  STSM.16.M88.4 [R5+0x200], R32 ;  /* 0x0002002005007844 */ /* 0x0003e20000000200 */
[----:B------:R-:W-:Y:S02]  /*7130*/  F2FP.BF16.F32.PACK_AB R10, R13, R12 ;  /* 0x0000000c0d0a723e */ /* 0x000fe400000010ff */
[----:B------:R-:W-:Y:S02]  /*7140*/  F2FP.BF16.F32.PACK_AB R11, R19, R14 ;  /* 0x0000000e130b723e */ /* 0x000fe400000010ff */
[----:B------:R-:W-:Y:S05]  /*7150*/  IADD3 R0, PT, PT, R68, 0x200, R5 ;  /* 0x0000020044007810 */ /* 0x000fea0007ffe005 */
[----:B------:R1:W-:Y:S01]  /*7160*/  STSM.16.M88.4 [R0], R8 ;  /* 0x0000000800007844 */ /* 0x0003e20000000200 */
[----:B------:R-:W-:Y:S01]  /*7170*/  @!PT LDS RZ, [RZ] ;  /* 0x00000000fffff984 */ /* 0x000fe20000000800 */
[----:B------:R-:W-:Y:S01]  /*7180*/  @!PT LDS RZ, [RZ] ;  /* 0x00000000fffff984 */ /* 0x000fe20000000800 */
[----:B------:R-:W-:Y:S01]  /*7190*/  @!PT LDS RZ, [RZ] ;  /* 0x00000000fffff984 */ /* 0x000fe20000000800 */
[----:B------:R-:W-:Y:S01]  /*71a0*/  @!PT LDS RZ, [RZ] ;  /* 0x00000000fffff984 */ /* 0x000fe20000000800 */
[----:B------:R2:W-:Y:S07]  /*71b0*/  MEMBAR.ALL.CTA ;  /* 0x0000000000007992 */ /* 0x0005ee0000008000 */
[----:B--2---:R-:W2:Y:S02]  /*71c0*/  FENCE.VIEW.ASYNC.S ;  /* 0x00000000000073c6 */ /* 0x004ea40000000000 */
[----:B--2---:R-:W-:Y:S06]  /*71d0*/  BAR.SYNC.DEFER_BLOCKING 0x1, 0x80 ;  /* 0x0042000000007b1d */ /* 0x004fec0000010000 */
[----:B------:R-:W-:Y:S05]  /*71e0*/  @P0 BRA `(.L_x_104) ;  /* 0x00000000002c0947 */ /* 0x000fea0003800000 */
[----:B------:R-:W2:Y:S01]  /*71f0*/  LDCU.64 UR6, c[0x0][0x348] ;  /* 0x00006900ff0677ac */ /* 0x000ea20008000a00 */
[----:B------:R-:W-:Y:S02]  /*7200*/  R2UR UR42, R64 ;  /* 0x00000000402a72ca */ /* 0x000fe400000e0000 */
[----:B------:R-:W-:Y:S01]  /*7210*/  R2UR UR43, R63 ;  /* 0x000000003f2b72ca */ /* 0x000fe200000e0000 */
[----:B------:R-:W-:Y:S01]  /*7220*/  ULEA UR5, UR50, UR49, 0xc ;  /* 0x0000003132057291 */ /* 0x000fe2000f8e60ff */
[----:B------:R-:W-:Y:S02]  /*7230*/  R2UR UR44, R61 ;  /* 0x000000003d2c72ca */ /* 0x000fe400000e0000 */
[----:B------:R-:W-:Y:S01]  /*7240*/  R2UR UR45, R62 ;  /* 0x000000003e2d72ca */ /* 0x000fe200000e0000 */
[----:B------:R-:W-:Y:S02]  /*7250*/  UIADD3 UR40, UPT, UPT, UR5, 0x200, URZ ;  /* 0x0000020005287890 */ /* 0x000fe4000fffe0ff */
[----:B--2---:R-:W-:Y:S04]  /*7260*/  UIADD3 UR4, UP0, UPT, UR6, 0x780, URZ ;  /* 0x0000078006047890 */ /* 0x004fe8000ff1e0ff */
[----:B------:R-:W-:Y:S09]  /*7270*/  UIADD3.X UR5, UPT, UPT, URZ, UR7, URZ, UP0, !UPT ;  /* 0x00000007ff057290 */ /* 0x000ff200087fe4ff */
[----:B------:R2:W-:Y:S02]  /*7280*/  UTMASTG.5D.IM2COL [UR40], [UR4] ;  /* 0x00000028040073b5 */ /* 0x0005e40008060000 */
[----:B--2---:R0:W-:Y:S02]  /*7290*/  UTMACMDFLUSH ;  /* 0x00000000000079b7 */ /* 0x0041e40000000000 */
.L_x_104:
[----:B------:R-:W-:Y:S05]  /*72a0*/  BSYNC.RECONVERGENT B0 ;  /* 0x0000000000007941 */ /* 0x000fea0003800200 */
.L_x_103:
[----:B------:R-:W-:Y:S01]  /*72b0*/  UIADD3 UR42, UPT, UPT, UR50, 0x1, URZ ;  /* 0x00000001322a7890 */ /* 0x000fe2000fffe0ff */
[----:B------:R-:W-:Y:S03]  /*72c0*/  BSSY.RECONVERGENT B0, `(.L_x_105) ;  /* 0x0000005000007945 */ /* 0x000fe60003800200 */
[----:B------:R-:W-:Y:S04]  /*72d0*/  UISETP.NE.AND UP0, UPT, UR42, 0x3, UPT ;  /* 0x000000032a00788c */ /* 0x000fe8000bf05270 */
[----:B------:R-:W-:Y:S01]  /*72e0*/  USEL UR40, UR42, URZ, UP0 ;  /* 0x000000ff2a287287 */ /* 0x000fe20008000000 */
[----:B------:R-:W-:Y:S11]  /*72f0*/  @P0 BRA `(.L_x_106) ;  /* 0x0000000000040947 */ /* 0x000ff60003800000 */
[----:B------:R-:W-:Y:S04]  /*7300*/  DEPBAR.LE SB0, 0x1 ;  /* 0x000080400000791a */ /* 0x000fe80000000000 */
.L_x_106:
[----:B------:R-:W-:Y:S05]  /*7310*/  BSYNC.RECONVERGENT B0 ;  /* 0x0000000000007941 */ /* 0x000fea0003800200 */
.L_x_105:
[----:B------:R-:W-:Y:S01]  /*7320*/  BAR.SYNC.DEFER_BLOCKING 0x1, 0x80 ;  /* 0x0042000000007b1d */ /* 0x000fe20000010000 */
[----:B------:R-:W-:Y:S01]  /*7330*/  ISETP.NE.AND P1, PT, R67, RZ, PT ;  /* 0x000000ff4300720c */ /* 0x000fe20003f25270 */
[----:B------:R-:W-:Y:S01]  /*7340*/  UISETP.NE.AND UP0, UPT, UR54, URZ, UPT ;  /* 0x000000ff3600728c */ /* 0x000fe2000bf05270 */
[----:B------:R-:W-:Y:S11]  /*7350*/  LEA R3, R70, UR49, 0x3 ;  /* 0x0000003146037c11 */ /* 0x000ff6000f8e18ff */
[----:B------:R-:W-:Y:S01]  /*7360*/  @P1 SHF.L.U32 R4, R69, 0x1f, RZ ;  /* 0x0000001f45041819 */ /* 0x000fe200000006ff */
[----:B------:R-:W-:Y:S06]  /*7370*/  BRA.U !UP0, `(.L_x_107) ;  /* 0x0000000108247547 */ /* 0x000fec000b800000 */
[----:B-1----:R-:W1:Y:S01]  /*7380*/  S2R R0, SR_CgaCtaId ;  /* 0x0000000000007919 */ /* 0x002e620000008800 */
[----:B------:R-:W-:Y:S01]  /*7390*/  IMAD.U32 R2, RZ, RZ, UR51 ;  /* 0x00000033ff027e24 */ /* 0x000fe2000f8e00ff */
[----:B------:R-:W-:Y:S04]  /*73a0*/  UIADD3 UR4, UPT, UPT, UR51, 0x1, URZ ;  /* 0x0000000133047890 */ /* 0x000fe8000fffe0ff */
[----:B------:R-:W-:Y:S01]  /*73b0*/  @P1 LEA R2, R2, UR49, 0x3 ;  /* 0x0000003102021c11 */ /* 0x000fe2000f8e18ff */
[----:B------:R-:W-:Y:S04]  /*73c0*/  UISETP.NE.AND UP0, UPT, UR4, 0x3, UPT ;  /* 0x000000030400788c */ /* 0x000fe8000bf05270 */
[----:B------:R-:W-:Y:S01]  /*73d0*/  @P1 VIADD R2, R2, 0xe8 ;  /* 0x000000e802021836 */ /* 0x000fe20000000000 */
[----:B------:R-:W-:Y:S04]  /*73e0*/  USEL UR51, UR4, URZ, UP0 ;  /* 0x000000ff04337287 */ /* 0x000fe80008000000 */
[----:B-1----:R-:W-:Y:S04]  /*73f0*/  @P1 PRMT R0, R0, 0x654, R2 ;  /* 0x0000065400001816 */ /* 0x002fe80000000002 */
[----:B------:R2:W-:Y:S04]  /*7400*/  @P1 SYNCS.ARRIVE.TRANS64.RED.A1T0 RZ, [R0+URZ], RZ ;  /* 0x000000ff00ff19a7 */ /* 0x0005e800081004ff */
.L_x_107:
[----:B------:R-:W3:Y:S01]  /*7410*/  @P1 SYNCS.PHASECHK.TRANS64.TRYWAIT P0, [R3+URZ+0xd0], R4 ;  /* 0x0000d004030015a7 */ /* 0x000ee200080011ff */
[----:B------:R-:W-:Y:S01]  /*7420*/  BSSY B1, `(.L_x_108) ;  /* 0x0000013000017945 */ /* 0x000fe20003800000 */
[----:B---3--:R-:W-:Y:S03]  /*7430*/  @P1 SEL R71, RZ, 0x1, !P0 ;  /* 0x00000001ff471807 */ /* 0x008fe60004000000 */
[----:B------:R-:W-:Y:S05]  /*7440*/  @!P1 BRA `(.L_x_109) ;  /* 0x0000000000409947 */ /* 0x000fea0003800000 */
[----:B------:R-:W-:Y:S01]  /*7450*/  ISETP.NE.AND P1, PT, R72, RZ, PT ;  /* 0x000000ff4800720c */ /* 0x000fe20003f25270 */
[----:B------:R-:W-:Y:S01]  /*7460*/  BSSY B0, `(.L_x_110) ;  /* 0x0000009000007945 */ /* 0x000fe20003800000 */
[----:B------:R-:W-:Y:S11]  /*7470*/  ISETP.NE.AND P0, PT, R71, RZ, PT ;  /* 0x000000ff4700720c */ /* 0x000ff60003f05270 */
[----:B------:R-:W-:Y:S05]  /*7480*/  @P1 IMAD R2, R70, 0x800, R48 ;  /* 0x0000080046021824 */ /* 0x000fea00078e0230 */
[----:B------:R-:W-:Y:S05]  /*7490*/  @P1 LEA R2, R2, UR49, 0x1 ;  /* 0x0000003102021c11 */ /* 0x000fea000f8e08ff */
[----:B-12---:R-:W-:Y:S01]  /*74a0*/  @P1 IMAD.IADD R0, R68, 0x1, R2 ;  /* 0x0000000144001824 */ /* 0x006fe200078e0202 */
[----:B------:R-:W-:Y:S06]  /*74b0*/  @P0 BRA `(.L_x_111) ;  /* 0x00000000000c0947 */ /* 0x000fec0003800000 */
[----:B------:R-:W-:Y:S04]  /*74c0*/  SHF.L.U32 R69, R69, 0x1f, RZ ;  /* 0x0000001f45457819 */ /* 0x000fe800000006ff */
[----:B------:R-:W1:Y:S02]  /*74d0*/  SYNCS.PHASECHK.TRANS64.TRYWAIT P0, [R3+URZ+0xd0], R69 ;  /* 0x0000d045030075a7 */ /* 0x000e6400080011ff */
[----:B-1----:R-:W-:Y:S05]  /*74e0*/  @!P0 BRA `(.L_x_112) ;  /* 0x0000001400d08947 */ /* 0x002fea0003800000 */
.L_x_111:
[----:B------:R-:W-:Y:S05]  /*74f0*/  BSYNC B0 ;  /* 0x0000000000007941 */ /* 0x000fea0003800000 */
.L_x_110:
[----:B------:R-:W-:Y:S11]  /*7500*/  ISETP.NE.AND P0, PT, R72, RZ, PT ;  /* 0x000000ff4800720c */ /* 0x000ff60003f05270 */
[----:B------:R-:W-:Y:S02]  /*7510*/  @!UPT UIADD3 URZ, UPT, UPT, URZ, URZ, URZ ;  /* 0x000000fffffff290 */ /* 0x000fe4000fffe0ff */
[----:B------:R-:W-:Y:S05]  /*7520*/  @P0 WARPSYNC.ALL ;  /* 0x0000000000000948 */ /* 0x000fea0003800000 */
[----:B------:R3:W4:Y:S04]  /*7530*/  @P0 LDSM.16.M88.4 R28, [R2+0x200] ;  /* 0x00020000021c083b */ /* 0x0007280000000200 */
[----:B------:R3:W2:Y:S02]  /*7540*/  @P0 LDSM.16.M88.4 R36, [R0+0x200] ;  /* 0x000200000024083b */ /* 0x0006a40000000200 */
.L_x_109:
[----:B------:R-:W-:Y:S05]  /*7550*/  BSYNC B1 ;  /* 0x0000000000017941 */ /* 0x000fea0003800000 */
.L_x_108:
[----:B-123--:R-:W-:Y:S05]  /*7560*/  VIADD R0, R25, 0x20 ;  /* 0x0000002019007836 */ /* 0x00efea0000000000 */
[----:B------:R-:W-:Y:S04]  /*7570*/  SHF.R.U32.HI R0, RZ, 0x15, R0 ;  /* 0x00000015ff007819 */ /* 0x000fe80000011600 */
[----:B------:R-:W-:Y:S11]  /*7580*/  LOP3.LUT P0, RZ, R0, 0x3, R51, 0x48, !PT ;  /* 0x0000000300ff7812 */ /* 0x000ff60007804833 */
[----:B------:R-:W-:Y:S02]  /*7590*/  @!UPT UIADD3 URZ, UPT, UPT, URZ, URZ, URZ ;  /* 0x000000fffffff290 */ /* 0x000fe4000fffe0ff */
[----:B------:R-:W-:Y:S05]  /*75a0*/  @!P0 BRA `(.L_x_113) ;  /* 0x0000000000408947 */ /* 0x000fea0003800000 */
[----:B------:R-:W1:Y:S01]  /*75b0*/  LDCU.64 UR8, c[0x4][0x70] ;  /* 0x01000e00ff0877ac */ /* 0x000e620008000a00 */
[----:B------:R-:W-:Y:S01]  /*75c0*/  MOV R3, 0x0 ;  /* 0x0000000000037802 */ /* 0x000fe20000000f00 */
[----:B------:R-:W-:Y:S02]  /*75d0*/  HFMA2 R12, -RZ, RZ, 0, 5.9604644775390625e-08 ;  /* 0x00000001ff0c7431 */ /* 0x000fe400000001ff */
[----:B------:R-:W-:Y:S02]  /*75e0*/  IMAD.MOV.U32 R8, RZ, RZ, 0x192 ;  /* 0x00000192ff087424 */ /* 0x000fe400078e00ff */
[----:B------:R-:W-:Y:S01]  /*75f0*/  IMAD.MOV.U32 R13, RZ, RZ, RZ ;  /* 0x000000ffff0d7224 */ /* 0x000fe200078e00ff */
[----:B------:R-:W2:Y:S01]  /*7600*/  LDCU.64 UR6, c[0x4][0x78] ;  /* 0x01000f00ff0677ac */ /* 0x000ea20008000a00 */
[----:B------:R-:W3:Y:S01]  /*7610*/  LDC.64 R2, c[0x4][R3] ;  /* 0x0100000003027b82 */ /* 0x000ee20000000a00 */
[----:B------:R-:W5:Y:S01]  /*7620*/  LDCU.64 UR4, c[0x4][0x10] ;  /* 0x01000200ff0477ac */ /* 0x000f620008000a00 */
[----:B-1----:R-:W-:Y:S01]  /*7630*/  MOV R5, UR9 ;  /* 0x0000000900057c02 */ /* 0x002fe20008000f00 */
[----:B------:R-:W-:Y:S01]  /*7640*/  IMAD.U32 R4, RZ, RZ, UR8 ;  /* 0x00000008ff047e24 */ /* 0x000fe2000f8e00ff */
[----:B--2---:R-:W-:Y:S01]  /*7650*/  MOV R7, UR7 ;  /* 0x0000000700077c02 */ /* 0x004fe20008000f00 */
[----:B------:R-:W-:Y:S01]  /*7660*/  IMAD.U32 R6, RZ, RZ, UR6 ;  /* 0x00000006ff067e24 */ /* 0x000fe2000f8e00ff */
[----:B-----5:R-:W-:Y:S01]  /*7670*/  MOV R11, UR5 ;  /* 0x00000005000b7c02 */ /* 0x020fe20008000f00 */
[----:B------:R-:W-:Y:S02]  /*7680*/  IMAD.U32 R10, RZ, RZ, UR4 ;  /* 0x00000004ff0a7e24 */ /* 0x000fe4000f8e00ff */
[----:B------:R-:W-:Y:S07]  /*7690*/  LEPC R20, `(.L_x_113) ;  /* 0x000000001014794e */ /* 0x000fee0000000000 */
[----:B---34-:R-:W-:Y:S05]  /*76a0*/  CALL.ABS.NOINC R2 ;  /* 0x0000000002007343 */ /* 0x018fea0003c00000 */
.L_x_113:
[----:B------:R-:W-:Y:S01]  /*76b0*/  ISETP.NE.AND P0, PT, R49, RZ, PT ;  /* 0x000000ff3100720c */ /* 0x000fe20003f05270 */
[----:B------:R-:W-:Y:S05]  /*76c0*/  WARPSYNC.ALL ;  /* 0x0000000000007948 */ /* 0x000fea0003800000 */
[----:B------:R-:W-:Y:S01]  /*76d0*/  R2UR UR4, R25 ;  /* 0x00000000190472ca */ /* 0x000fe200000e0000 */
[----:B------:R-:W1:Y:S01]  /*76e0*/  S2UR UR5, SR_CgaCtaId ;  /* 0x00000000000579c3 */ /* 0x000e620000008800 */
[C---:B----4-:R-:W-:Y:S01]  /*76f0*/  SHF.L.U32 R20, R28.reuse, 0x10, RZ ;  /* 0x000000101c147819 */ /* 0x050fe200000006ff */
[----:B------:R-:W-:Y:S01]  /*7700*/  BSSY.RECONVERGENT B0, `(.L_x_114) ;  /* 0x0000058000007945 */ /* 0x000fe20003800200 */
[----:B------:R-:W-:Y:S02]  /*7710*/  LOP3.LUT R21, R28, 0xffff0000, RZ, 0xc0, !PT ;  /* 0xffff00001c157812 */ /* 0x000fe400078ec0ff */
[----:B------:R-:W-:Y:S02]  /*7720*/  SHF.L.U32 R25, R29, 0x10, RZ ;  /* 0x000000101d197819 */ /* 0x000fe400000006ff */
[----:B------:R-:W-:Y:S02]  /*7730*/  SHF.L.U32 R28, R30, 0x10, RZ ;  /* 0x000000101e1c7819 */ /* 0x000fe400000006ff */
[C---:B------:R-:W-:Y:S02]  /*7740*/  SHF.L.U32 R32, R36.reuse, 0x10, RZ ;  /* 0x0000001024207819 */ /* 0x040fe400000006ff */
[----:B------:R-:W-:Y:S01]  /*7750*/  LOP3.LUT R33, R36, 0xffff0000, RZ, 0xc0, !PT ;  /* 0xffff000024217812 */ /* 0x000fe200078ec0ff */
[----:B------:R-:W2:Y:S01]  /*7760*/  LDTM.16dp256bit.x4 R4, tmem[UR4+0x20] ;  /* 0x00002004000479ee */ /* 0x000ea20008120000 */
[----:B------:R-:W-:Y:S01]  /*7770*/  R2UR UR4, R27 ;  /* 0x000000001b0472ca */ /* 0x000fe200000e0000 */
[----:B------:R-:W-:Y:S01]  /*7780*/  NOP ;  /* 0x0000000000007918 */ /* 0x000fe20000000000 */
[----:B------:R-:W-:Y:S02]  /*7790*/  LOP3.LUT R27, R29, 0xffff0000, RZ, 0xc0, !PT ;  /* 0xffff00001d1b7812 */ /* 0x000fe400078ec0ff */
[----:B------:R-:W-:Y:S02]  /*77a0*/  LOP3.LUT R29, R30, 0xffff0000, RZ, 0xc0, !PT ;  /* 0xffff00001e1d7812 */ /* 0x000fe400078ec0ff */
[C---:B------:R-:W-:Y:S02]  /*77b0*/  SHF.L.U32 R30, R31.reuse, 0x10, RZ ;  /* 0x000000101f1e7819 */ /* 0x040fe400000006ff */
[----:B------:R-:W-:Y:S02]  /*77c0*/  LOP3.LUT R31, R31, 0xffff0000, RZ, 0xc0, !PT ;  /* 0xffff00001f1f7812 */ /* 0x000fe400078ec0ff */
[C---:B------:R-:W-:Y:S02]  /*77d0*/  SHF.L.U32 R34, R37.reuse, 0x10, RZ ;  /* 0x0000001025227819 */ /* 0x040fe400000006ff */
[----:B------:R-:W-:Y:S01]  /*77e0*/  LOP3.LUT R35, R37, 0xffff0000, RZ, 0xc0, !PT ;  /* 0xffff000025237812 */ /* 0x000fe200078ec0ff */
[----:B------:R-:W-:Y:S01]  /*77f0*/  UIADD3 UR4, UPT, UPT, UR4, 0x130, URZ ;  /* 0x0000013004047890 */ /* 0x000fe2000fffe0ff */
[C---:B------:R-:W-:Y:S02]  /*7800*/  SHF.L.U32 R36, R38.reuse, 0x10, RZ ;  /* 0x0000001026247819 */ /* 0x040fe400000006ff */
[----:B------:R-:W-:Y:S02]  /*7810*/  LOP3.LUT R37, R38, 0xffff0000, RZ, 0xc0, !PT ;  /* 0xffff000026257812 */ /* 0x000fe400078ec0ff */
[C---:B------:R-:W-:Y:S02]  /*7820*/  SHF.L.U32 R38, R39.reuse, 0x10, RZ ;  /* 0x0000001027267819 */ /* 0x040fe400000006ff */
[----:B------:R-:W-:Y:S01]  /*7830*/  LOP3.LUT R39, R39, 0xffff0000, RZ, 0xc0, !PT ;  /* 0xffff000027277812 */ /* 0x000fe200078ec0ff */
[C---:B--2---:R-:W-:Y:S01]  /*7840*/  FMUL R4, R24.reuse, R4 ;  /* 0x0000000418047220 */ /* 0x044fe20000400000 */
[----:B-1----:R-:W-:Y:S01]  /*7850*/  UPRMT UR4, UR5, 0x654, UR4 ;  /* 0x0000065405047896 */ /* 0x002fe20008000004 */
[C---:B------:R-:W-:Y:S01]  /*7860*/  FMUL R5, R24.reuse, R5 ;  /* 0x0000000518057220 */ /* 0x040fe20000400000 */
[----:B------:R-:W-:Y:S01]  /*7870*/  FMUL R6, R24, R6 ;  /* 0x0000000618067220 */ /* 0x000fe20000400000 */
[----:B------:R-:W-:Y:S01]  /*7880*/  FFMA R4, R26, R20, R4 ;  /* 0x000000141a047223 */ /* 0x000fe20000000004 */
[----:B------:R-:W-:Y:S01]  /*7890*/  FMUL R7, R24, R7 ;  /* 0x0000000718077220 */ /* 0x000fe20000400000 */
[C---:B------:R-:W-:Y:S01]  /*78a0*/  FFMA R5, R26.reuse, R21, R5 ;  /* 0x000000151a057223 */ /* 0x040fe20000000005 */
[----:B------:R-:W-:Y:S01]  /*78b0*/  FFMA R6, R26, R25, R6 ;  /* 0x000000191a067223 */ /* 0x000fe20000000006 */
[----:B------:R-:W-:Y:S01]  /*78c0*/  FMUL R8, R24, R8 ;  /* 0x0000000818087220 */ /* 0x000fe20000400000 */
[----:B------:R-:W-:Y:S01]  /*78d0*/  FFMA R7, R26, R27, R7 ;  /* 0x0000001b1a077223 */ /* 0x000fe20000000007 */
[----:B------:R-:W-:Y:S01]  /*78e0*/  FMUL R9, R24, R9 ;  /* 0x0000000918097220 */ /* 0x000fe20000400000 */
[----:B------:R-:W-:Y:S01]  /*78f0*/  F2FP.BF16.F32.PACK_AB R4, R5, R4 ;  /* 0x000000040504723e */ /* 0x000fe200000010ff */
[----:B------:R-:W-:Y:S01]  /*7900*/  SYNCS.ARRIVE.TRANS64.RED.A1T0 RZ, [UR4], RZ ;  /* 0x000000ffffff79a7 */ /* 0x000fe20008100404 */
[C---:B------:R-:W-:Y:S01]  /*7910*/  FFMA R8, R26.reuse, R28, R8 ;  /* 0x0000001c1a087223 */ /* 0x040fe20000000008 */
[----:B------:R-:W-:Y:S01]  /*7920*/  F2FP.BF16.F32.PACK_AB R5, R7, R6 ;  /* 0x000000060705723e */ /* 0x000fe200000010ff */
[----:B------:R-:W-:Y:S01]  /*7930*/  FFMA R9, R26, R29, R9 ;  /* 0x0000001d1a097223 */ /* 0x000fe20000000009 */
[C---:B------:R-:W-:Y:S01]  /*7940*/  FMUL R10, R24.reuse, R10 ;  /* 0x0000000a180a7220 */ /* 0x040fe20000400000 */
[C---:B------:R-:W-:Y:S01]  /*7950*/  FMUL R11, R24.reuse, R11 ;  /* 0x0000000b180b7220 */ /* 0x040fe20000400000 */
[C---:B------:R-:W-:Y:S01]  /*7960*/  FMUL R0, R24.reuse, R12 ;  /* 0x0000000c18007220 */ /* 0x040fe20000400000 */
[----:B------:R-:W-:Y:S01]  /*7970*/  FMUL R2, R24, R13 ;  /* 0x0000000d18027220 */ /* 0x000fe20000400000 */
[----:B------:R-:W-:Y:S01]  /*7980*/  FFMA R10, R26, R30, R10 ;  /* 0x0000001e1a0a7223 */ /* 0x000fe2000000000a */
[----:B------:R-:W-:Y:S01]  /*7990*/  FMUL R3, R24, R14 ;  /* 0x0000000e18037220 */ /* 0x000fe20000400000 */
[----:B------:R-:W-:Y:S01]  /*79a0*/  F2FP.BF16.F32.PACK_AB R6, R9, R8 ;  /* 0x000000080906723e */ /* 0x000fe200000010ff */
[----:B------:R-:W-:Y:S01]  /*79b0*/  FFMA R11, R26, R31, R11 ;  /* 0x0000001f1a0b7223 */ /* 0x000fe2000000000b */
[C---:B------:R-:W-:Y:S01]  /*79c0*/  FMUL R15, R24.reuse, R15 ;  /* 0x0000000f180f7220 */ /* 0x040fe20000400000 */
[----:B------:R-:W-:Y:S01]  /*79d0*/  FMUL R12, R24, R16 ;  /* 0x00000010180c7220 */ /* 0x000fe20000400000 */
[----:B------:R-:W-:Y:S01]  /*79e0*/  FFMA R0, R26, R32, R0 ;  /* 0x000000201a007223 */ /* 0x000fe20000000000 */
[----:B------:R-:W-:Y:S01]  /*79f0*/  MOV R8, UR40 ;  /* 0x0000002800087c02 */ /* 0x000fe20008000f00 */
[----:B------:R-:W-:Y:S01]  /*7a00*/  FMUL R13, R24, R17 ;  /* 0x00000011180d7220 */ /* 0x000fe20000400000 */
[----:B------:R-:W-:Y:S01]  /*7a10*/  FFMA R2, R26, R33, R2 ;  /* 0x000000211a027223 */ /* 0x000fe20000000002 */
[----:B------:R-:W-:Y:S01]  /*7a20*/  FMUL R14, R24, R18 ;  /* 0x00000012180e7220 */ /* 0x000fe20000400000 */
[C---:B------:R-:W-:Y:S01]  /*7a30*/  FFMA R3, R26.reuse, R34, R3 ;  /* 0x000000221a037223 */ /* 0x040fe20000000003 */
[----:B------:R-:W-:Y:S01]  /*7a40*/  FFMA R15, R26, R35, R15 ;  /* 0x000000231a0f7223 */ /* 0x000fe2000000000f */
[----:B------:R-:W-:Y:S01]  /*7a50*/  FMUL R19, R24, R19 ;  /* 0x0000001318137220 */ /* 0x000fe20000400000 */
[----:B------:R-:W-:Y:S01]  /*7a60*/  FFMA R12, R26, R36, R12 ;  /* 0x000000241a0c7223 */ /* 0x000fe2000000000c */
[----:B------:R-:W-:Y:S01]  /*7a70*/  LEA R8, R8, R48, 0xb ;  /* 0x0000003008087211 */ /* 0x000fe200078e58ff */
        /* <DEDUP_REMOVED lines=24> */
[----:B------:R-:W-:Y:S01]  /*7c00*/  R2UR UR12, R61 ;  /* 0x000000003d0c72ca */ /* 0x000fe200000e0000 */
[----:B------:R-:W-:Y:S01]  /*7c10*/  UIADD3 UR9, UPT, UPT, UR41, 0x20, URZ ;  /* 0x0000002029097890 */ /* 0x000fe2000fffe0ff */
[----:B------:R-:W-:Y:S01]  /*7c20*/  R2UR UR13, R62 ;  /* 0x000000003e0d72ca */ /* 0x000fe200000e0000 */
[----:B------:R-:W-:Y:S02]  /*7c30*/  UIADD3 UR8, UPT, UPT, UR5, 0x200, URZ ;  /* 0x0000020005087890 */ /* 0x000fe4000fffe0ff */
[----:B--2---:R-:W-:Y:S04]  /*7c40*/  UIADD3 UR4, UP0, UPT, UR6, 0x780, URZ ;  /* 0x0000078006047890 */ /* 0x004fe8000ff1e0ff */
[----:B------:R-:W-:Y:S09]  /*7c50*/  UIADD3.X UR5, UPT, UPT, URZ, UR7, URZ, UP0, !UPT ;  /* 0x00000007ff057290 */ /* 0x000ff200087fe4ff */
[----:B------:R2:W-:Y:S02]  /*7c60*/  UTMASTG.5D.IM2COL [UR8], [UR4] ;  /* 0x00000008040073b5 */ /* 0x0005e40008060000 */
[----:B--2---:R0:W-:Y:S02]  /*7c70*/  UTMACMDFLUSH ;  /* 0x00000000000079b7 */ /* 0x0041e40000000000 */
.L_x_115:
[----:B------:R-:W-:Y:S05]  /*7c80*/  BSYNC.RECONVERGENT B0 ;  /* 0x0000000000007941 */ /* 0x000fea0003800200 */
.L_x_114:
[----:B------:R-:W-:Y:S01]  /*7c90*/  UIADD3 UR4, UPT, UPT, UR40, 0x1, URZ ;  /* 0x0000000128047890 */ /* 0x000fe2000fffe0ff */
[----:B------:R-:W-:Y:S03]  /*7ca0*/  BSSY.RECONVERGENT B0, `(.L_x_116) ;  /* 0x0000008000007945 */ /* 0x000fe60003800200 */
[----:B------:R-:W-:Y:S04]  /*7cb0*/  UISETP.NE.AND UP0, UPT, UR4, 0x3, UPT ;  /* 0x000000030400788c */ /* 0x000fe8000bf05270 */
[----:B------:R-:W-:Y:S02]  /*7cc0*/  UISETP.EQ.XOR UP1, UPT, UR42, 0x3, !UP0 ;  /* 0x000000032a00788c */ /* 0x000fe4000c722a70 */
[----:B------:R-:W-:Y:S02]  /*7cd0*/  USEL UR50, UR4, URZ, UP0 ;  /* 0x000000ff04327287 */ /* 0x000fe40008000000 */
[----:B------:R-:W-:Y:S04]  /*7ce0*/  USEL UR5, URZ, 0x1, !UP1 ;  /* 0x00000001ff057887 */ /* 0x000fe8000c800000 */
[----:B------:R-:W-:Y:S01]  /*7cf0*/  ULOP3.LUT UR55, UR55, UR5, URZ, 0x3c, !UPT ;  /* 0x0000000537377292 */ /* 0x000fe2000f8e3cff */
[----:B------:R-:W-:Y:S11]  /*7d00*/  @P0 BRA `(.L_x_117) ;  /* 0x0000000000040947 */ /* 0x000ff60003800000 */
[----:B------:R-:W-:Y:S04]  /*7d10*/  DEPBAR.LE SB0, 0x1 ;  /* 0x000080400000791a */ /* 0x000fe80000000000 */
.L_x_117:
[----:B------:R-:W-:Y:S05]  /*7d20*/  BSYNC.RECONVERGENT B0 ;  /* 0x0000000000007941 */ /* 0x000fea0003800200 */
.L_x_116:
[----:B------:R-:W-:Y:S01]  /*7d30*/  BAR.SYNC.DEFER_BLOCKING 0x1, 0x80 ;  /* 0x0042000000007b1d */ /* 0x000fe20000010000 */
[----:B------:R-:W-:Y:S01]  /*7d40*/  UISETP.NE.AND UP0, UPT, UR54, -0x2, UPT ;  /* 0xfffffffe3600788c */ /* 0x000fe2000bf05270 */
[----:B------:R-:W-:Y:S08]  /*7d50*/  IADD3 R22, PT, PT, R22, 0x1, RZ ;  /* 0x0000000116167810 */ /* 0x000ff00007ffe0ff */
[----:B------:R-:W-:Y:S05]  /*7d60*/  BRA.U !UP0, `(.L_x_118) ;  /* 0x0000000108287547 */ /* 0x000fea000b800000 */
[----:B------:R-:W2:Y:S01]  /*7d70*/  S2R R0, SR_CgaCtaId ;  /* 0x0000000000007919 */ /* 0x000ea20000008800 */
[----:B------:R-:W-:Y:S01]  /*7d80*/  ISETP.NE.AND P0, PT, R67, RZ, PT ;  /* 0x000000ff4300720c */ /* 0x000fe20003f05270 */
[----:B------:R-:W-:Y:S01]  /*7d90*/  IMAD.U32 R2, RZ, RZ, UR51 ;  /* 0x00000033ff027e24 */ /* 0x000fe2000f8e00ff */
[----:B------:R-:W-:Y:S04]  /*7da0*/  UIADD3 UR4, UPT, UPT, UR51, 0x1, URZ ;  /* 0x0000000133047890 */ /* 0x000fe8000fffe0ff */
[----:B------:R-:W-:Y:S04]  /*7db0*/  UISETP.NE.AND UP0, UPT, UR4, 0x3, UPT ;  /* 0x000000030400788c */ /* 0x000fe8000bf05270 */
[----:B------:R-:W-:Y:S03]  /*7dc0*/  USEL UR51, UR4, URZ, UP0 ;  /* 0x000000ff04337287 */ /* 0x000fe60008000000 */
[----:B------:R-:W-:Y:S05]  /*7dd0*/  @P0 LEA R2, R2, UR49, 0x3 ;  /* 0x0000003102020c11 */ /* 0x000fea000f8e18ff */
[----:B------:R-:W-:Y:S05]  /*7de0*/  @P0 VIADD R2, R2, 0xe8 ;  /* 0x000000e802020836 */ /* 0x000fea0000000000 */
[----:B--2---:R-:W-:Y:S04]  /*7df0*/  @P0 PRMT R0, R0, 0x654, R2 ;  /* 0x0000065400000816 */ /* 0x004fe80000000002 */
[----:B------:R2:W-:Y:S03]  /*7e00*/  @P0 SYNCS.ARRIVE.TRANS64.RED.A1T0 RZ, [R0+URZ], RZ ;  /* 0x000000ff00ff09a7 */ /* 0x0005e600081004ff */
.L_x_118:
[----:B------:R-:W-:Y:S01]  /*7e10*/  R2UR UR4, R66 ;  /* 0x00000000420472ca */ /* 0x000fe200000e0000 */
[----:B------:R-:W-:Y:S01]  /*7e20*/  UIADD3 UR54, UPT, UPT, UR54, 0x2, URZ ;  /* 0x0000000236367890 */ /* 0x000fe2000fffe0ff */
[----:B------:R-:W-:Y:S02]  /*7e30*/  R2UR UR5, R44 ;  /* 0x000000002c0572ca */ /* 0x000fe400000e0000 */
[----:B------:R-:W-:Y:S02]  /*7e40*/  R2UR UR53, R60 ;  /* 0x000000003c3572ca */ /* 0x000fe400000e0000 */
[----:B------:R-:W-:Y:S02]  /*7e50*/  ISETP.NE.AND P0, PT, R22, 0x2, PT ;  /* 0x000000021600780c */ /* 0x000fe40003f05270 */
[----:B------:R-:W-:Y:S02]  /*7e60*/  LOP3.LUT R46, R46, 0x1, RZ, 0x3c, !PT ;  /* 0x000000012e2e7812 */ /* 0x000fe400078e3cff */
[----:B--2---:R-:W-:Y:S02]  /*7e70*/  SEL R0, RZ, 0x1, P0 ;  /* 0x00000001ff007807 */ /* 0x004fe40000000000 */
[----:B------:R-:W-:Y:S01]  /*7e80*/  SEL R22, R22, RZ, P0 ;  /* 0x000000ff16167207 */ /* 0x000fe20000000000 */
[----:B------:R-:W-:Y:S01]  /*7e90*/  UISETP.NE.AND UP0, UPT, UR4, URZ, UPT ;  /* 0x000000ff0400728c */ /* 0x000fe2000bf05270 */
[----:B------:R-:W-:Y:S01]  /*7ea0*/  R2UR UR4, R45 ;  /* 0x000000002d0472ca */ /* 0x000fe200000e0000 */
[----:B------:R-:W-:Y:S01]  /*7eb0*/  UIADD3 UR23, UPT, UPT, UR36, UR5, URZ ;  /* 0x0000000524177290 */ /* 0x000fe2000fffe0ff */
[----:B------:R-:W-:Y:S11]  /*7ec0*/  LOP3.LUT R47, R47, R0, RZ, 0x3c, !PT ;  /* 0x000000002f2f7212 */ /* 0x000ff600078e3cff */
[----:B------:R-:W-:Y:S01]  /*7ed0*/  UIADD3 UR52, UPT, UPT, UR37, UR4, URZ ;  /* 0x0000000425347290 */ /* 0x000fe2000fffe0ff */
[----:B------:R-:W-:Y:S11]  /*7ee0*/  BRA.U UP0, `(.L_x_119) ;  /* 0xffffffd900f47547 */ /* 0x000ff6000b83ffff */
[----:B------:R-:W-:-:S13]  /*7ef0*/  R2UR UR4, R58 ;  /* 0x000000003a0472ca */ /* 0x000fda00000e0000 */
[----:B------:R-:W-:-:S09]  /*7f00*/  UISETP.NE.AND UP0, UPT, UR4, URZ, UPT ;  /* 0x000000ff0400728c */ /* 0x000fd2000bf05270 */
[----:B------:R-:W-:Y:S05]  /*7f10*/  BRA.U !UP0, `(.L_x_120) ;  /* 0x0000000108487547 */ /* 0x000fea000b800000 */
[----:B------:R-:W2:Y:S02]  /*7f20*/  LDCU.64 UR4, c[0x0][0x990] ;  /* 0x00013200ff0477ac */ /* 0x000ea40008000a00 */
[----:B--2---:R-:W-:-:S04]  /*7f30*/  UISETP.NE.U32.AND UP0, UPT, UR4, URZ, UPT ;  /* 0x000000ff0400728c */ /* 0x004fc8000bf05070 */
[----:B------:R-:W-:-:S09]  /*7f40*/  UISETP.NE.AND.EX UP0, UPT, UR5, URZ, UPT, UP0 ;  /* 0x000000ff0500728c */ /* 0x000fd2000bf05300 */
[----:B------:R-:W-:Y:S05]  /*7f50*/  BRA.U UP0, `(.L_x_121) ;  /* 0x00000001000c7547 */ /* 0x000fea000b800000 */
[----:B------:R-:W-:-:S13]  /*7f60*/  FSETP.NEU.AND P0, PT, R26, RZ, PT ;  /* 0x000000ff1a00720b */ /* 0x000fda0003f0d000 */
[----:B------:R-:W-:Y:S05]  /*7f70*/  @!P0 EXIT ;  /* 0x000000000000894d */ /* 0x000fea0003800000 */
[----:B------:R-:W-:Y:S05]  /*7f80*/  BRA `(.L_x_120) ;  /* 0x00000000002c7947 */ /* 0x000fea0003800000 */
.L_x_121:
[----:B------:R-:W-:Y:S01]  /*7f90*/  ISETP.NE.AND P0, PT, R65, RZ, PT ;  /* 0x000000ff4100720c */ /* 0x000fe20003f05270 */
[----:B------:R-:W-:-:S12]  /*7fa0*/  BSSY.RECONVERGENT B0, `(.L_x_120) ;  /* 0x0000009000007945 */ /* 0x000fd80003800200 */
[----:B------:R-:W-:Y:S05]  /*7fb0*/  @P0 BRA `(.L_x_122) ;  /* 0x0000000000140947 */ /* 0x000fea0003800000 */
[----:B------:R-:W2:Y:S02]  /*7fc0*/  LDCU.64 UR4, c[0x0][0x988] ;  /* 0x00013100ff0477ac */ /* 0x000ea40008000a00 */
[----:B--2---:R-:W-:-:S04]  /*7fd0*/  ISETP.NE.U32.AND P0, PT, RZ, UR4, PT ;  /* 0x00000004ff007c0c */ /* 0x004fc8000bf05070 */
[----:B------:R-:W-:-:S13]  /*7fe0*/  ISETP.NE.AND.EX P0, PT, RZ, UR5, PT, P0 ;  /* 0x00000005ff007c0c */ /* 0x000fda000bf05300 */
[----:B------:R-:W-:Y:S05]  /*7ff0*/  @!P0 EXIT ;  /* 0x000000000000894d */ /* 0x000fea0003800000 */
[----:B------:R-:W-:Y:S05]  /*8000*/  BRA `(.L_x_123) ;  /* 0x0000000000087947 */ /* 0x000fea0003800000 */
.L_x_122:
[----:B------:R-:W-:-:S13]  /*8010*/  FSETP.NEU.AND P0, PT, R26, RZ, PT ;  /* 0x000000ff1a00720b */ /* 0x000fda0003f0d000 */
[----:B------:R-:W-:Y:S05]  /*8020*/  @!P0 EXIT ;  /* 0x000000000000894d */ /* 0x000fea0003800000 */
.L_x_123:
[----:B------:R-:W-:Y:S05]  /*8030*/  BSYNC.RECONVERGENT B0 ;  /* 0x0000000000007941 */ /* 0x000fea0003800200 */
.L_x_120:
[----:B------:R-:W2:Y:S01]  /*8040*/  S2UR UR5, SR_CgaCtaId ;  /* 0x00000000000579c3 */ /* 0x000ea20000008800 */
[----:B------:R-:W-:Y:S01]  /*8050*/  ULEA UR4, UR51, UR49, 0x3 ;  /* 0x0000003133047291 */ /* 0x000fe2000f8e18ff */
[----:B------:R-:W-:-:S04]  /*8060*/  DEPBAR.LE SB0, 0x0 ;  /* 0x000080000000791a */ /* 0x000fc80000000000 */
[----:B------:R-:W-:-:S04]  /*8070*/  UIADD3 UR4, UPT, UPT, UR4, 0xe8, URZ ;  /* 0x000000e804047890 */ /* 0x000fc8000fffe0ff */
[----:B--2---:R-:W-:-:S09]  /*8080*/  UPRMT UR4, UR5, 0x654, UR4 ;  /* 0x0000065405047896 */ /* 0x004fd20008000004 */
[----:B------:R-:W-:Y:S01]  /*8090*/  SYNCS.ARRIVE.TRANS64.RED.A1T0 RZ, [UR4], RZ ;  /* 0x000000ffffff79a7 */ /* 0x000fe20008100404 */
[----:B------:R-:W-:Y:S05]  /*80a0*/  EXIT ;  /* 0x000000000000794d */ /* 0x000fea0003800000 */
.L_x_25:
[----:B------:R-:W-:Y:S07]  /*80b0*/  MOV R0, UR9 ;  /* 0x0000000900007c02 */ /* 0x000fee0008000f00 */
.L_x_124:
[----:B--2---:R2:W3:Y:S02]  /*80c0*/  SYNCS.PHASECHK.TRANS64.TRYWAIT P0, [R0+URZ+0x68], R5 ;  /* 0x00006805000075a7 */ /* 0x0044e400080011ff */
[----:B---3--:R-:W-:Y:S05]  /*80d0*/  @!P0 NANOSLEEP.SYNCS 0x989680 ;  /* 0x009896800000895d */ /* 0x008fea0003900000 */
[----:B------:R-:W3:Y:S02]  /*80e0*/  @!P0 SYNCS.PHASECHK.TRANS64 P0, [R0+URZ+0x68], R5 ;  /* 0x00006805000085a7 */ /* 0x000ee400080010ff */
[----:B---3--:R-:W-:Y:S05]  /*80f0*/  @!P0 BRA `(.L_x_124) ;  /* 0xfffffffc00f08947 */ /* 0x008fea000383ffff */
[----:B------:R-:W-:Y:S05]  /*8100*/  BRA `(.L_x_24) ;  /* 0xffffff9800947947 */ /* 0x000fea000383ffff */
.L_x_32:
[----:B------:R-:W-:Y:S07]  /*8110*/  MOV R0, UR9 ;  /* 0x0000000900007c02 */ /* 0x000fee0008000f00 */
.L_x_125:
[----:B-1----:R1:W2:Y:S02]  /*8120*/  SYNCS.PHASECHK.TRANS64.TRYWAIT P0, [R0+URZ+0x68], R5 ;  /* 0x00006805000075a7 */ /* 0x0022a400080011ff */
[----:B--2---:R-:W-:Y:S05]  /*8130*/  @!P0 NANOSLEEP.SYNCS 0x989680 ;  /* 0x009896800000895d */ /* 0x004fea0003900000 */
[----:B------:R-:W2:Y:S02]  /*8140*/  @!P0 SYNCS.PHASECHK.TRANS64 P0, [R0+URZ+0x68], R5 ;  /* 0x00006805000085a7 */ /* 0x000ea400080010ff */
[----:B--2---:R-:W-:Y:S05]  /*8150*/  @!P0 BRA `(.L_x_125) ;  /* 0xfffffffc00f08947 */ /* 0x004fea000383ffff */
[----:B------:R-:W-:Y:S05]  /*8160*/  BRA `(.L_x_31) ;  /* 0xffffffa000307947 */ /* 0x000fea000383ffff */
.L_x_37:
[----:B-1----:R-:W-:-:S07]  /*8170*/  MOV R0, UR29 ;  /* 0x0000001d00007c02 */ /* 0x002fce0008000f00 */
.L_x_126:
[----:B-1----:R1:W2:Y:S02]  /*8180*/  SYNCS.PHASECHK.TRANS64.TRYWAIT P0, [R0+URZ+0x110], R4 ;  /* 0x00011004000075a7 */ /* 0x0022a400080011ff */
[----:B--2---:R-:W-:Y:S05]  /*8190*/  @!P0 NANOSLEEP.SYNCS 0x989680 ;  /* 0x009896800000895d */ /* 0x004fea0003900000 */
[----:B------:R-:W2:Y:S02]  /*81a0*/  @!P0 SYNCS.PHASECHK.TRANS64 P0, [R0+URZ+0x110], R4 ;  /* 0x00011004000085a7 */ /* 0x000ea400080010ff */
[----:B--2---:R-:W-:Y:S05]  /*81b0*/  @!P0 BRA `(.L_x_126) ;  /* 0xfffffffc00f08947 */ /* 0x004fea000383ffff */
[----:B------:R-:W-:Y:S05]  /*81c0*/  BRA `(.L_x_127) ;  /* 0xffffffa400147947 */ /* 0x000fea000383ffff */
.L_x_41:
[----:B------:R-:W-:-:S07]  /*81d0*/  MOV R0, UR4 ;  /* 0x0000000400007c02 */ /* 0x000fce0008000f00 */
.L_x_128:
[----:B-1----:R1:W2:Y:S02]  /*81e0*/  SYNCS.PHASECHK.TRANS64.TRYWAIT P0, [R0+URZ], R2 ;  /* 0x00000002000075a7 */ /* 0x0022a400080011ff */
[----:B--2---:R-:W-:Y:S05]  /*81f0*/  @!P0 NANOSLEEP.SYNCS 0x989680 ;  /* 0x009896800000895d */ /* 0x004fea0003900000 */
[----:B------:R-:W2:Y:S02]  /*8200*/  @!P0 SYNCS.PHASECHK.TRANS64 P0, [R0+URZ], R2 ;  /* 0x00000002000085a7 */ /* 0x000ea400080010ff */
[----:B--2---:R-:W-:Y:S05]  /*8210*/  @!P0 BRA `(.L_x_128) ;  /* 0xfffffffc00f08947 */ /* 0x004fea000383ffff */
[----:B------:R-:W-:Y:S05]  /*8220*/  BRA `(.L_x_129) ;  /* 0xffffffa800a87947 */ /* 0x000fea000383ffff */
.L_x_42:
[----:B------:R-:W-:-:S07]  /*8230*/  MOV R0, UR5 ;  /* 0x0000000500007c02 */ /* 0x000fce0008000f00 */
.L_x_130:
[----:B-1----:R1:W2:Y:S02]  /*8240*/  SYNCS.PHASECHK.TRANS64.TRYWAIT P0, [R0+URZ], R3 ;  /* 0x00000003000075a7 */ /* 0x0022a400080011ff */
[----:B--2---:R-:W-:Y:S05]  /*8250*/  @!P0 NANOSLEEP.SYNCS 0x989680 ;  /* 0x009896800000895d */ /* 0x004fea0003900000 */
[----:B------:R-:W2:Y:S02]  /*8260*/  @!P0 SYNCS.PHASECHK.TRANS64 P0, [R0+URZ], R3 ;  /* 0x00000003000085a7 */ /* 0x000ea400080010ff */
[----:B--2---:R-:W-:Y:S05]  /*8270*/  @!P0 BRA `(.L_x_130) ;  /* 0xfffffffc00f08947 */ /* 0x004fea000383ffff */
[----:B------:R-:W-:Y:S05]  /*8280*/  BRA `(.L_x_131) ;  /* 0xffffffa800b47947 */ /* 0x000fea000383ffff */
.L_x_43:
[----:B------:R-:W-:-:S07]  /*8290*/  MOV R0, UR5 ;  /* 0x0000000500007c02 */ /* 0x000fce0008000f00 */
.L_x_132:
[----:B-1----:R1:W2:Y:S02]  /*82a0*/  SYNCS.PHASECHK.TRANS64.TRYWAIT P0, [R0+URZ], R3 ;  /* 0x00000003000075a7 */ /* 0x0022a400080011ff */
[----:B--2---:R-:W-:Y:S05]  /*82b0*/  @!P0 NANOSLEEP.SYNCS 0x989680 ;  /* 0x009896800000895d */ /* 0x004fea0003900000 */
[----:B------:R-:W2:Y:S02]  /*82c0*/  @!P0 SYNCS.PHASECHK.TRANS64 P0, [R0+URZ], R3 ;  /* 0x00000003000085a7 */ /* 0x000ea400080010ff */
[----:B--2---:R-:W-:Y:S05]  /*82d0*/  @!P0 BRA `(.L_x_132) ;  /* 0xfffffffc00f08947 */ /* 0x004fea000383ffff */
[----:B------:R-:W-:Y:S05]  /*82e0*/  BRA `(.L_x_133) ;  /* 0xffffffa800c07947 */ /* 0x000fea000383ffff */
.L_x_44:
[----:B------:R-:W-:-:S07]  /*82f0*/  MOV R0, UR5 ;  /* 0x0000000500007c02 */ /* 0x000fce0008000f00 */
.L_x_134:
[----:B-1----:R1:W2:Y:S02]  /*8300*/  SYNCS.PHASECHK.TRANS64.TRYWAIT P0, [R0+URZ], R3 ;  /* 0x00000003000075a7 */ /* 0x0022a400080011ff */
[----:B--2---:R-:W-:Y:S05]  /*8310*/  @!P0 NANOSLEEP.SYNCS 0x989680 ;  /* 0x009896800000895d */ /* 0x004fea0003900000 */
[----:B------:R-:W2:Y:S02]  /*8320*/  @!P0 SYNCS.PHASECHK.TRANS64 P0, [R0+URZ], R3 ;  /* 0x00000003000085a7 */ /* 0x000ea400080010ff */
[----:B--2---:R-:W-:Y:S05]  /*8330*/  @!P0 BRA `(.L_x_134) ;  /* 0xfffffffc00f08947 */ /* 0x004fea000383ffff */
[----:B------:R-:W-:Y:S05]  /*8340*/  BRA `(.L_x_135) ;  /* 0xffffffa800cc7947 */ /* 0x000fea000383ffff */
.L_x_45:
[----:B------:R-:W-:-:S07]  /*8350*/  MOV R0, UR5 ;  /* 0x0000000500007c02 */ /* 0x000fce0008000f00 */
.L_x_136:
[----:B-1----:R1:W2:Y:S02]  /*8360*/  SYNCS.PHASECHK.TRANS64.TRYWAIT P0, [R0+URZ], R3 ;  /* 0x00000003000075a7 */ /* 0x0022a400080011ff */
[----:B--2---:R-:W-:Y:S05]  /*8370*/  @!P0 NANOSLEEP.SYNCS 0x989680 ;  /* 0x009896800000895d */ /* 0x004fea0003900000 */
[----:B------:R-:W2:Y:S02]  /*8380*/  @!P0 SYNCS.PHASECHK.TRANS64 P0, [R0+URZ], R3 ;  /* 0x00000003000085a7 */ /* 0x000ea400080010ff */
[----:B--2---:R-:W-:Y:S05]  /*8390*/  @!P0 BRA `(.L_x_136) ;  /* 0xfffffffc00f08947 */ /* 0x004fea000383ffff */
[----:B------:R-:W-:Y:S05]  /*83a0*/  BRA `(.L_x_137) ;  /* 0xffffffa800d87947 */ /* 0x000fea000383ffff */
.L_x_46:
[----:B------:R-:W-:-:S07]  /*83b0*/  MOV R0, UR5 ;  /* 0x0000000500007c02 */ /* 0x000fce0008000f00 */
.L_x_138:
[----:B-1----:R1:W2:Y:S02]  /*83c0*/  SYNCS.PHASECHK.TRANS64.TRYWAIT P0, [R0+URZ], R3 ;  /* 0x00000003000075a7 */ /* 0x0022a400080011ff */
[----:B--2---:R-:W-:Y:S05]  /*83d0*/  @!P0 NANOSLEEP.SYNCS 0x989680 ;  /* 0x009896800000895d */ /* 0x004fea0003900000 */
[----:B------:R-:W2:Y:S02]  /*83e0*/  @!P0 SYNCS.PHASECHK.TRANS64 P0, [R0+URZ], R3 ;  /* 0x00000003000085a7 */ /* 0x000ea400080010ff */
[----:B--2---:R-:W-:Y:S05]  /*83f0*/  @!P0 BRA `(.L_x_138) ;  /* 0xfffffffc00f08947 */ /* 0x004fea000383ffff */
[----:B------:R-:W-:Y:S05]  /*8400*/  BRA `(.L_x_139) ;  /* 0xffffffa800e47947 */ /* 0x000fea000383ffff */
.L_x_47:
[----:B------:R-:W-:-:S07]  /*8410*/  MOV R0, UR5 ;  /* 0x0000000500007c02 */ /* 0x000fce0008000f00 */
.L_x_140:
[----:B-1----:R1:W2:Y:S02]  /*8420*/  SYNCS.PHASECHK.TRANS64.TRYWAIT P0, [R0+URZ], R3 ;  /* 0x00000003000075a7 */ /* 0x0022a400080011ff */
[----:B--2---:R-:W-:Y:S05]  /*8430*/  @!P0 NANOSLEEP.SYNCS 0x989680 ;  /* 0x009896800000895d */ /* 0x004fea0003900000 */
[----:B------:R-:W2:Y:S02]  /*8440*/  @!P0 SYNCS.PHASECHK.TRANS64 P0, [R0+URZ], R3 ;  /* 0x00000003000085a7 */ /* 0x000ea400080010ff */
[----:B--2---:R-:W-:Y:S05]  /*8450*/  @!P0 BRA `(.L_x_140) ;  /* 0xfffffffc00f08947 */ /* 0x004fea000383ffff */
[----:B------:R-:W-:Y:S05]  /*8460*/  BRA `(.L_x_141) ;  /* 0xffffffa800f07947 */ /* 0x000fea000383ffff */
.L_x_48:
[----:B------:R-:W-:-:S07]  /*8470*/  MOV R0, UR5 ;  /* 0x0000000500007c02 */ /* 0x000fce0008000f00 */
.L_x_142:
[----:B-1----:R1:W2:Y:S02]  /*8480*/  SYNCS.PHASECHK.TRANS64.TRYWAIT P0, [R0+URZ], R3 ;  /* 0x00000003000075a7 */ /* 0x0022a400080011ff */
[----:B--2---:R-:W-:Y:S05]  /*8490*/  @!P0 NANOSLEEP.SYNCS 0x989680 ;  /* 0x009896800000895d */ /* 0x004fea0003900000 */
[----:B------:R-:W2:Y:S02]  /*84a0*/  @!P0 SYNCS.PHASECHK.TRANS64 P0, [R0+URZ], R3 ;  /* 0x00000003000085a7 */ /* 0x000ea400080010ff */
[----:B--2---:R-:W-:Y:S05]  /*84b0*/  @!P0 BRA `(.L_x_142) ;  /* 0xfffffffc00f08947 */ /* 0x004fea000383ffff */
[----:B------:R-:W-:Y:S05]  /*84c0*/  BRA `(.L_x_143) ;  /* 0xffffffa800fc7947 */ /* 0x000fea000383ffff */
.L_x_49:
[----:B------:R-:W-:-:S07]  /*84d0*/  MOV R0, UR5 ;  /* 0x0000000500007c02 */ /* 0x000fce0008000f00 */
.L_x_144:
[----:B-1----:R1:W2:Y:S02]  /*84e0*/  SYNCS.PHASECHK.TRANS64.TRYWAIT P0, [R0+URZ], R3 ;  /* 0x00000003000075a7 */ /* 0x0022a400080011ff */
[----:B--2---:R-:W-:Y:S05]  /*84f0*/  @!P0 NANOSLEEP.SYNCS 0x989680 ;  /* 0x009896800000895d */ /* 0x004fea0003900000 */
[----:B------:R-:W2:Y:S02]  /*8500*/  @!P0 SYNCS.PHASECHK.TRANS64 P0, [R0+URZ], R3 ;  /* 0x00000003000085a7 */ /* 0x000ea400080010ff */
[----:B--2---:R-:W-:Y:S05]  /*8510*/  @!P0 BRA `(.L_x_144) ;  /* 0xfffffffc00f08947 */ /* 0x004fea000383ffff */
[----:B------:R-:W-:Y:S05]  /*8520*/  BRA `(.L_x_145) ;  /* 0xffffffac00087947 */ /* 0x000fea000383ffff */
.L_x_50:
[----:B------:R-:W-:-:S07]  /*8530*/  MOV R0, UR5 ;  /* 0x0000000500007c02 */ /* 0x000fce0008000f00 */
.L_x_146:
[----:B-1----:R1:W2:Y:S02]  /*8540*/  SYNCS.PHASECHK.TRANS64.TRYWAIT P0, [R0+URZ], R3 ;  /* 0x00000003000075a7 */ /* 0x0022a400080011ff */
[----:B--2---:R-:W-:Y:S05]  /*8550*/  @!P0 NANOSLEEP.SYNCS 0x989680 ;  /* 0x009896800000895d */ /* 0x004fea0003900000 */
[----:B------:R-:W2:Y:S02]  /*8560*/  @!P0 SYNCS.PHASECHK.TRANS64 P0, [R0+URZ], R3 ;  /* 0x00000003000085a7 */ /* 0x000ea400080010ff */
[----:B--2---:R-:W-:Y:S05]  /*8570*/  @!P0 BRA `(.L_x_146) ;  /* 0xfffffffc00f08947 */ /* 0x004fea000383ffff */
[----:B------:R-:W-:Y:S05]  /*8580*/  BRA `(.L_x_147) ;  /* 0xffffffac00147947 */ /* 0x000fea000383ffff */
.L_x_51:
[----:B------:R-:W-:-:S07]  /*8590*/  MOV R0, UR5 ;  /* 0x0000000500007c02 */ /* 0x000fce0008000f00 */
.L_x_148:
[----:B-1----:R1:W2:Y:S02]  /*85a0*/  SYNCS.PHASECHK.TRANS64.TRYWAIT P0, [R0+URZ], R3 ;  /* 0x00000003000075a7 */ /* 0x0022a400080011ff */
[----:B--2---:R-:W-:Y:S05]  /*85b0*/  @!P0 NANOSLEEP.SYNCS 0x989680 ;  /* 0x009896800000895d */ /* 0x004fea0003900000 */
[----:B------:R-:W2:Y:S02]  /*85c0*/  @!P0 SYNCS.PHASECHK.TRANS64 P0, [R0+URZ], R3 ;  /* 0x00000003000085a7 */ /* 0x000ea400080010ff */
[----:B--2---:R-:W-:Y:S05]  /*85d0*/  @!P0 BRA `(.L_x_148) ;  /* 0xfffffffc00f08947 */ /* 0x004fea000383ffff */
[----:B------:R-:W-:Y:S05]  /*85e0*/  BRA `(.L_x_149) ;  /* 0xffffffac00207947 */ /* 0x000fea000383ffff */
.L_x_52:
[----:B------:R-:W-:-:S07]  /*85f0*/  MOV R0, UR5 ;  /* 0x0000000500007c02 */ /* 0x000fce0008000f00 */
.L_x_150:
[----:B-1----:R1:W2:Y:S02]  /*8600*/  SYNCS.PHASECHK.TRANS64.TRYWAIT P0, [R0+URZ], R3 ;  /* 0x00000003000075a7 */ /* 0x0022a400080011ff */
[----:B--2---:R-:W-:Y:S05]  /*8610*/  @!P0 NANOSLEEP.SYNCS 0x989680 ;  /* 0x009896800000895d */ /* 0x004fea0003900000 */
[----:B------:R-:W2:Y:S02]  /*8620*/  @!P0 SYNCS.PHASECHK.TRANS64 P0, [R0+URZ], R3 ;  /* 0x00000003000085a7 */ /* 0x000ea400080010ff */
[----:B--2---:R-:W-:Y:S05]  /*8630*/  @!P0 BRA `(.L_x_150) ;  /* 0xfffffffc00f08947 */ /* 0x004fea000383ffff */
[----:B------:R-:W-:Y:S05]  /*8640*/  BRA `(.L_x_151) ;  /* 0xffffffac002c7947 */ /* 0x000fea000383ffff */
.L_x_55:
[----:B------:R-:W-:-:S07]  /*8650*/  MOV R4, UR4 ;  /* 0x0000000400047c02 */ /* 0x000fce0008000f00 */
.L_x_152:
[----:B-1----:R1:W2:Y:S02]  /*8660*/  SYNCS.PHASECHK.TRANS64.TRYWAIT P1, [R4+URZ+0x118], R6 ;  /* 0x00011806040075a7 */ /* 0x0022a400080211ff */
[----:B--2---:R-:W-:Y:S05]  /*8670*/  @!P1 NANOSLEEP.SYNCS 0x989680 ;  /* 0x009896800000995d */ /* 0x004fea0003900000 */
[----:B------:R-:W2:Y:S02]  /*8680*/  @!P1 SYNCS.PHASECHK.TRANS64 P1, [R4+URZ+0x118], R6 ;  /* 0x00011806040095a7 */ /* 0x000ea400080210ff */
[----:B--2---:R-:W-:Y:S05]  /*8690*/  @!P1 BRA `(.L_x_152) ;  /* 0xfffffffc00f09947 */ /* 0x004fea000383ffff */
[----:B------:R-:W-:Y:S05]  /*86a0*/  BRA `(.L_x_153) ;  /* 0xffffffac00987947 */ /* 0x000fea000383ffff */
.L_x_56:
[----:B-1----:R-:W-:-:S07]  /*86b0*/  MOV R4, UR4 ;  /* 0x0000000400047c02 */ /* 0x002fce0008000f00 */
.L_x_154:
[----:B-1----:R1:W2:Y:S02]  /*86c0*/  SYNCS.PHASECHK.TRANS64.TRYWAIT P1, [R4+URZ+0x110], R5 ;  /* 0x00011005040075a7 */ /* 0x0022a400080211ff */
[----:B--2---:R-:W-:Y:S05]  /*86d0*/  @!P1 NANOSLEEP.SYNCS 0x989680 ;  /* 0x009896800000995d */ /* 0x004fea0003900000 */
[----:B------:R-:W2:Y:S02]  /*86e0*/  @!P1 SYNCS.PHASECHK.TRANS64 P1, [R4+URZ+0x110], R5 ;  /* 0x00011005040095a7 */ /* 0x000ea400080210ff */
[----:B--2---:R-:W-:Y:S05]  /*86f0*/  @!P1 BRA `(.L_x_154) ;  /* 0xfffffffc00f09947 */ /* 0x004fea000383ffff */
[----:B------:R-:W-:Y:S05]  /*8700*/  BRA `(.L_x_155) ;  /* 0xffffffac00a07947 */ /* 0x000fea000383ffff */
.L_x_64:
[----:B------:R-:W-:-:S07]  /*8710*/  MOV R2, UR20 ;  /* 0x0000001400027c02 */ /* 0x000fce0008000f00 */
.L_x_156:
[----:B-1----:R1:W2:Y:S02]  /*8720*/  SYNCS.PHASECHK.TRANS64.TRYWAIT P0, [R2+URZ+0x110], R4 ;  /* 0x00011004020075a7 */ /* 0x0022a400080011ff */
[----:B--2---:R-:W-:Y:S05]  /*8730*/  @!P0 NANOSLEEP.SYNCS 0x989680 ;  /* 0x009896800000895d */ /* 0x004fea0003900000 */
[----:B------:R-:W2:Y:S02]  /*8740*/  @!P0 SYNCS.PHASECHK.TRANS64 P0, [R2+URZ+0x110], R4 ;  /* 0x00011004020085a7 */ /* 0x000ea400080010ff */
[----:B--2---:R-:W-:Y:S05]  /*8750*/  @!P0 BRA `(.L_x_156) ;  /* 0xfffffffc00f08947 */ /* 0x004fea000383ffff */
[----:B------:R-:W-:Y:S05]  /*8760*/  BRA `(.L_x_157) ;  /* 0xffffffb400307947 */ /* 0x000fea000383ffff */
.L_x_65:
[----:B------:R-:W-:-:S07]  /*8770*/  MOV R4, UR25 ;  /* 0x0000001900047c02 */ /* 0x000fce0008000f00 */
.L_x_158:
[----:B-1----:R1:W2:Y:S02]  /*8780*/  SYNCS.PHASECHK.TRANS64.TRYWAIT P0, [R4+URZ+0x130], R2 ;  /* 0x00013002040075a7 */ /* 0x0022a400080011ff */
[----:B--2---:R-:W-:Y:S05]  /*8790*/  @!P0 NANOSLEEP.SYNCS 0x989680 ;  /* 0x009896800000895d */ /* 0x004fea0003900000 */
[----:B------:R-:W2:Y:S02]  /*87a0*/  @!P0 SYNCS.PHASECHK.TRANS64 P0, [R4+URZ+0x130], R2 ;  /* 0x00013002040085a7 */ /* 0x000ea400080010ff */
[----:B--2---:R-:W-:Y:S05]  /*87b0*/  @!P0 BRA `(.L_x_158) ;  /* 0xfffffffc00f08947 */ /* 0x004fea000383ffff */
[----:B------:R-:W-:Y:S05]  /*87c0*/  BRA `(.L_x_159) ;  /* 0xffffffb4004c7947 */ /* 0x000fea000383ffff */
.L_x_68:
[----:B-1----:R-:W-:Y:S07]  /*87d0*/  MOV R2, UR18 ;  /* 0x0000001200027c02 */ /* 0x002fee0008000f00 */
.L_x_160:
[----:B-1----:R1:W2:Y:S02]  /*87e0*/  SYNCS.PHASECHK.TRANS64.TRYWAIT P0, [R2+URZ], R5 ;  /* 0x00000005020075a7 */ /* 0x0022a400080011ff */
[----:B--2---:R-:W-:Y:S05]  /*87f0*/  @!P0 NANOSLEEP.SYNCS 0x989680 ;  /* 0x009896800000895d */ /* 0x004fea0003900000 */
[----:B------:R-:W2:Y:S02]  /*8800*/  @!P0 SYNCS.PHASECHK.TRANS64 P0, [R2+URZ], R5 ;  /* 0x00000005020085a7 */ /* 0x000ea400080010ff */
[----:B--2---:R-:W-:Y:S05]  /*8810*/  @!P0 BRA `(.L_x_160) ;  /* 0xfffffffc00f08947 */ /* 0x004fea000383ffff */
[----:B------:R-:W-:Y:S05]  /*8820*/  BRA `(.L_x_67) ;  /* 0xffffffb400707947 */ /* 0x000fea000383ffff */
.L_x_71:
[----:B------:R-:W-:-:S07]  /*8830*/  MOV R2, UR4 ;  /* 0x0000000400027c02 */ /* 0x000fce0008000f00 */
.L_x_161:
[----:B-1----:R1:W3:Y:S02]  /*8840*/  SYNCS.PHASECHK.TRANS64.TRYWAIT P0, [R2+URZ], R3 ;  /* 0x00000003020075a7 */ /* 0x0022e400080011ff */
[----:B---3--:R-:W-:Y:S05]  /*8850*/  @!P0 NANOSLEEP.SYNCS 0x989680 ;  /* 0x009896800000895d */ /* 0x008fea0003900000 */
[----:B------:R-:W3:Y:S02]  /*8860*/  @!P0 SYNCS.PHASECHK.TRANS64 P0, [R2+URZ], R3 ;  /* 0x00000003020085a7 */ /* 0x000ee400080010ff */
[----:B---3--:R-:W-:Y:S05]  /*8870*/  @!P0 BRA `(.L_x_161) ;  /* 0xfffffffc00f08947 */ /* 0x008fea000383ffff */
[----:B------:R-:W-:Y:S05]  /*8880*/  BRA `(.L_x_162) ;  /* 0xffffffb8006c7947 */ /* 0x000fea000383ffff */
.L_x_72:
[----:B------:R-:W-:-:S07]  /*8890*/  MOV R2, UR4 ;  /* 0x0000000400027c02 */ /* 0x000fce0008000f00 */
.L_x_163:
[----:B-1----:R1:W2:Y:S02]  /*88a0*/  SYNCS.PHASECHK.TRANS64.TRYWAIT P0, [R2+URZ], R3 ;  /* 0x00000003020075a7 */ /* 0x0022a400080011ff */
[----:B--2---:R-:W-:Y:S05]  /*88b0*/  @!P0 NANOSLEEP.SYNCS 0x989680 ;  /* 0x009896800000895d */ /* 0x004fea0003900000 */
[----:B------:R-:W2:Y:S02]  /*88c0*/  @!P0 SYNCS.PHASECHK.TRANS64 P0, [R2+URZ], R3 ;  /* 0x00000003020085a7 */ /* 0x000ea400080010ff */
[----:B--2---:R-:W-:Y:S05]  /*88d0*/  @!P0 BRA `(.L_x_163) ;  /* 0xfffffffc00f08947 */ /* 0x004fea000383ffff */
[----:B------:R-:W-:Y:S05]  /*88e0*/  BRA `(.L_x_164) ;  /* 0xffffffb800787947 */ /* 0x000fea000383ffff */
.L_x_77:
[----:B------:R-:W-:Y:S07]  /*88f0*/  MOV R0, UR24 ;  /* 0x0000001800007c02 */ /* 0x000fee0008000f00 */
.L_x_165:
[----:B---3--:R3:W4:Y:S02]  /*8900*/  SYNCS.PHASECHK.TRANS64.TRYWAIT P0, [R0+URZ+0x110], R2 ;  /* 0x00011002000075a7 */ /* 0x00872400080011ff */
[----:B----4-:R-:W-:Y:S05]  /*8910*/  @!P0 NANOSLEEP.SYNCS 0x989680 ;  /* 0x009896800000895d */ /* 0x010fea0003900000 */
[----:B------:R-:W4:Y:S02]  /*8920*/  @!P0 SYNCS.PHASECHK.TRANS64 P0, [R0+URZ+0x110], R2 ;  /* 0x00011002000085a7 */ /* 0x000f2400080010ff */
[----:B----4-:R-:W-:Y:S05]  /*8930*/  @!P0 BRA `(.L_x_165) ;  /* 0xfffffffc00f08947 */ /* 0x010fea000383ffff */
[----:B------:R-:W-:Y:S05]  /*8940*/  BRA `(.L_x_166) ;  /* 0xffffffbc00bc7947 */ /* 0x000fea000383ffff */
.L_x_80:
[----:B------:R-:W-:Y:S07]  /*8950*/  MOV R0, UR24 ;  /* 0x0000001800007c02 */ /* 0x000fee0008000f00 */
.L_x_167:
[----:B-1----:R1:W3:Y:S02]  /*8960*/  SYNCS.PHASECHK.TRANS64.TRYWAIT P2, [R0+URZ+0x108], R2 ;  /* 0x00010802000075a7 */ /* 0x0022e400080411ff */
[----:B---3--:R-:W-:Y:S05]  /*8970*/  @!P2 NANOSLEEP.SYNCS 0x989680 ;  /* 0x009896800000a95d */ /* 0x008fea0003900000 */
[----:B------:R-:W3:Y:S02]  /*8980*/  @!P2 SYNCS.PHASECHK.TRANS64 P2, [R0+URZ+0x108], R2 ;  /* 0x000108020000a5a7 */ /* 0x000ee400080410ff */
[----:B---3--:R-:W-:Y:S05]  /*8990*/  @!P2 BRA `(.L_x_167) ;  /* 0xfffffffc00f0a947 */ /* 0x008fea000383ffff */
[----:B------:R-:W-:Y:S05]  /*89a0*/  BRA `(.L_x_79) ;  /* 0xffffffc4001c7947 */ /* 0x000fea000383ffff */
.L_x_83:
[----:B------:R-:W-:Y:S07]  /*89b0*/  MOV R2, UR7 ;  /* 0x0000000700027c02 */ /* 0x000fee0008000f00 */
.L_x_168:
[----:B-1----:R1:W3:Y:S02]  /*89c0*/  SYNCS.PHASECHK.TRANS64.TRYWAIT P1, [R2+URZ+0xe8], R8 ;  /* 0x0000e808020075a7 */ /* 0x0022e400080211ff */
[----:B---3--:R-:W-:Y:S05]  /*89d0*/  @!P1 NANOSLEEP.SYNCS 0x989680 ;  /* 0x009896800000995d */ /* 0x008fea0003900000 */
[----:B------:R-:W3:Y:S02]  /*89e0*/  @!P1 SYNCS.PHASECHK.TRANS64 P1, [R2+URZ+0xe8], R8 ;  /* 0x0000e808020095a7 */ /* 0x000ee400080210ff */
[----:B---3--:R-:W-:Y:S05]  /*89f0*/  @!P1 BRA `(.L_x_168) ;  /* 0xfffffffc00f09947 */ /* 0x008fea000383ffff */
[----:B------:R-:W-:Y:S05]  /*8a00*/  BRA `(.L_x_169) ;  /* 0xffffffc400d87947 */ /* 0x000fea000383ffff */
.L_x_84:
[----:B------:R-:W-:Y:S07]  /*8a10*/  MOV R0, UR4 ;  /* 0x0000000400007c02 */ /* 0x000fee0008000f00 */
.L_x_170:
[----:B-1----:R1:W3:Y:S02]  /*8a20*/  SYNCS.PHASECHK.TRANS64.TRYWAIT P0, [R0+URZ+0xe8], R2 ;  /* 0x0000e802000075a7 */ /* 0x0022e400080011ff */
[----:B---3--:R-:W-:Y:S05]  /*8a30*/  @!P0 NANOSLEEP.SYNCS 0x989680 ;  /* 0x009896800000895d */ /* 0x008fea0003900000 */
[----:B------:R-:W3:Y:S02]  /*8a40*/  @!P0 SYNCS.PHASECHK.TRANS64 P0, [R0+URZ+0xe8], R2 ;  /* 0x0000e802000085a7 */ /* 0x000ee400080010ff */
[----:B---3--:R-:W-:Y:S05]  /*8a50*/  @!P0 BRA `(.L_x_170) ;  /* 0xfffffffc00f08947 */ /* 0x008fea000383ffff */
[----:B------:R-:W-:Y:S05]  /*8a60*/  BRA `(.L_x_171) ;  /* 0xffffffc800487947 */ /* 0x000fea000383ffff */
.L_x_86:
[----:B------:R-:W-:-:S07]  /*8a70*/  MOV R0, UR4 ;  /* 0x0000000400007c02 */ /* 0x000fce0008000f00 */
.L_x_172:
[----:B-1----:R1:W4:Y:S02]  /*8a80*/  SYNCS.PHASECHK.TRANS64.TRYWAIT P0, [R0+URZ], R2 ;  /* 0x00000002000075a7 */ /* 0x00232400080011ff */
[----:B----4-:R-:W-:Y:S05]  /*8a90*/  @!P0 NANOSLEEP.SYNCS 0x989680 ;  /* 0x009896800000895d */ /* 0x010fea0003900000 */
[----:B------:R-:W4:Y:S02]  /*8aa0*/  @!P0 SYNCS.PHASECHK.TRANS64 P0, [R0+URZ], R2 ;  /* 0x00000002000085a7 */ /* 0x000f2400080010ff */
[----:B----4-:R-:W-:Y:S05]  /*8ab0*/  @!P0 BRA `(.L_x_172) ;  /* 0xfffffffc00f08947 */ /* 0x010fea000383ffff */
[----:B------:R-:W-:Y:S05]  /*8ac0*/  BRA `(.L_x_173) ;  /* 0xffffffc800cc7947 */ /* 0x000fea000383ffff */
.L_x_87:
[----:B------:R-:W-:-:S07]  /*8ad0*/  MOV R0, UR5 ;  /* 0x0000000500007c02 */ /* 0x000fce0008000f00 */
.L_x_174:
[----:B-1----:R1:W3:Y:S02]  /*8ae0*/  SYNCS.PHASECHK.TRANS64.TRYWAIT P0, [R0+URZ], R2 ;  /* 0x00000002000075a7 */ /* 0x0022e400080011ff */
[----:B---3--:R-:W-:Y:S05]  /*8af0*/  @!P0 NANOSLEEP.SYNCS 0x989680 ;  /* 0x009896800000895d */ /* 0x008fea0003900000 */
[----:B------:R-:W3:Y:S02]  /*8b00*/  @!P0 SYNCS.PHASECHK.TRANS64 P0, [R0+URZ], R2 ;  /* 0x00000002000085a7 */ /* 0x000ee400080010ff */
[----:B---3--:R-:W-:Y:S05]  /*8b10*/  @!P0 BRA `(.L_x_174) ;  /* 0xfffffffc00f08947 */ /* 0x008fea000383ffff */
[----:B------:R-:W-:Y:S05]  /*8b20*/  BRA `(.L_x_175) ;  /* 0xffffffc800d87947 */ /* 0x000fea000383ffff */
.L_x_89:
[----:B------:R-:W-:Y:S07]  /*8b30*/  MOV R0, UR49 ;  /* 0x0000003100007c02 */ /* 0x000fee0008000f00 */
.L_x_176:
[----:B-1----:R1:W2:Y:S02]  /*8b40*/  SYNCS.PHASECHK.TRANS64.TRYWAIT P0, [R0+URZ+0x110], R2 ;  /* 0x00011002000075a7 */ /* 0x0022a400080011ff */
[----:B--2---:R-:W-:Y:S05]  /*8b50*/  @!P0 NANOSLEEP.SYNCS 0x989680 ;  /* 0x009896800000895d */ /* 0x004fea0003900000 */
[----:B------:R-:W2:Y:S02]  /*8b60*/  @!P0 SYNCS.PHASECHK.TRANS64 P0, [R0+URZ+0x110], R2 ;  /* 0x00011002000085a7 */ /* 0x000ea400080010ff */
[----:B--2---:R-:W-:Y:S05]  /*8b70*/  @!P0 BRA `(.L_x_176) ;  /* 0xfffffffc00f08947 */ /* 0x004fea000383ffff */
[----:B------:R-:W-:Y:S05]  /*8b80*/  BRA `(.L_x_177) ;  /* 0xffffffcc00d87947 */ /* 0x000fea000383ffff */
.L_x_99:
[----:B-1----:R1:W2:Y:S02]  /*8b90*/  SYNCS.PHASECHK.TRANS64.TRYWAIT P1, [R0+URZ+0xd0], R4 ;  /* 0x0000d004000075a7 */ /* 0x0022a400080211ff */
[----:B--2---:R-:W-:Y:S05]  /*8ba0*/  @!P1 NANOSLEEP.SYNCS 0x989680 ;  /* 0x009896800000995d */ /* 0x004fea0003900000 */
[----:B------:R-:W2:Y:S02]  /*8bb0*/  @!P1 SYNCS.PHASECHK.TRANS64 P1, [R0+URZ+0xd0], R4 ;  /* 0x0000d004000095a7 */ /* 0x000ea400080210ff */
[----:B--2---:R-:W-:Y:S05]  /*8bc0*/  @!P1 BRA `(.L_x_99) ;  /* 0xfffffffc00f09947 */ /* 0x004fea000383ffff */
[----:B------:R-:W-:Y:S05]  /*8bd0*/  BRA `(.L_x_98) ;  /* 0xffffffdc00ac7947 */ /* 0x000fea000383ffff */
.L_x_101:
[----:B--2---:R2:W4:Y:S02]  /*8be0*/  SYNCS.PHASECHK.TRANS64.TRYWAIT P0, [R27+URZ+0x120], R3 ;  /* 0x000120031b0075a7 */ /* 0x00452400080011ff */
[----:B----4-:R-:W-:Y:S05]  /*8bf0*/  @!P0 NANOSLEEP.SYNCS 0x989680 ;  /* 0x009896800000895d */ /* 0x010fea0003900000 */
[----:B------:R-:W4:Y:S02]  /*8c00*/  @!P0 SYNCS.PHASECHK.TRANS64 P0, [R27+URZ+0x120], R3 ;  /* 0x000120031b0085a7 */ /* 0x000f2400080010ff */
[----:B----4-:R-:W-:Y:S05]  /*8c10*/  @!P0 BRA `(.L_x_101) ;  /* 0xfffffffc00f08947 */ /* 0x010fea000383ffff */
[----:B------:R-:W-:Y:S05]  /*8c20*/  BRA `(.L_x_100) ;  /* 0xffffffdc00fc7947 */ /* 0x000fea000383ffff */
.L_x_112:
[----:B-1----:R1:W2:Y:S02]  /*8c30*/  SYNCS.PHASECHK.TRANS64.TRYWAIT P0, [R3+URZ+0xd0], R69 ;  /* 0x0000d045030075a7 */ /* 0x0022a400080011ff */
[----:B--2---:R-:W-:Y:S05]  /*8c40*/  @!P0 NANOSLEEP.SYNCS 0x989680 ;  /* 0x009896800000895d */ /* 0x004fea0003900000 */
[----:B------:R-:W2:Y:S02]  /*8c50*/  @!P0 SYNCS.PHASECHK.TRANS64 P0, [R3+URZ+0xd0], R69 ;  /* 0x0000d045030085a7 */ /* 0x000ea400080010ff */
[----:B--2---:R-:W-:Y:S05]  /*8c60*/  @!P0 BRA `(.L_x_112) ;  /* 0xfffffffc00f08947 */ /* 0x004fea000383ffff */
[----:B------:R-:W-:Y:S05]  /*8c70*/  BRA `(.L_x_111) ;  /* 0xffffffe8001c7947 */ /* 0x000fea000383ffff */
        .weak           $__internal_0_$__cuda_sm10x_tcgen05_guardrail_trap_col_being_dealloced_not_returned_by_alloc
        .type           $__internal_0_$__cuda_sm10x_tcgen05_guardrail_trap_col_being_dealloced_not_returned_by_alloc,@function
        .size           $__internal_0_$__cuda_sm10x_tcgen05_guardrail_trap_col_being_dealloced_not_returned_by_alloc,($__internal_1_$__cuda_sm10x_tcgen05_guardrail_trap_phase_invalid_during_alloc - $__internal_0_$__cuda_sm10x_tcgen05_guardrail_trap_col_being_dealloced_not_returned_by_alloc)
$__internal_0_$__cuda_sm10x_tcgen05_guardrail_trap_col_being_dealloced_not_returned_by_alloc:
[----:B------:R-:W-:Y:S05]  /*8c80*/  BPT.TRAP 0x1 ;  /* 0x000000040000795c */ /* 0x000fea0000300000 */
[----:B------:R-:W-:-:S04]  /*8c90*/  MOV R3, 0x0 ;  /* 0x0000000000037802 */ /* 0x000fc80000000f00 */
[----:B------:R-:W-:Y:S05]  /*8ca0*/  RET.REL.NODEC R2 `(_ZN7cutlass13device_kernelINS_4conv6kernel13ConvUniversalINS1_16ConvProblemShapeILNS1_8OperatorE1ELi3EEENS1_10collective14CollectiveConvINS1_47MainloopSm100TmaUmmaWarpSpecializedImplicitGemmILS5_1ELi13ELi3ELi1ELi2EN4cute5tupleIJNSA_1CILi2EEENSC_ILi1EEESE_EEEEENSB_IJNSC_ILi64EEESH_NSB_IJSH_EEEEEENS_10bfloat16_tESK_NSA_8TiledMMAINSA_8MMA_AtomIJNSA_20SM100_MMA_F16BF16_SSISK_SK_fLi64ELi64ELNSA_4UMMA5MajorE0ELSP_1ELNSO_7ScaleInE0ELSQ_0EEEEEENSA_6LayoutINSB_IJSE_SE_SE_EEENSB_IJNSC_ILi0EEESV_SV_EEEEENSB_IJNSA_10UnderscoreESY_SY_EEEEENS7_6detail27Sm100ImplicitGemmTileTraitsINSA_20SM90_TMA_LOAD_IM2COLENSA_14ComposedLayoutINSA_7SwizzleILi3ELi4ELi3EEENSA_18smem_ptr_flag_bitsILi16EEENST_INSB_IJNSC_ILi8EEESH_EEENSB_IJSH_SE_EEEEEEEvEENS12_INSA_23SM90_TMA_LOAD_MULTICASTENS14_IS16_S18_NST_INSB_IJSH_S19_EEENSB_IJSE_SH_EEEEEEEvEEEENS_8epilogue10collective18CollectiveEpilogueINS1M_23Sm100TmaWarpSpecializedILi3ELi2ELi16ELb1ELb0EEEJSJ_NSB_IJNST_ISH_SE_EENST_INSC_ILi32EEESE_EEEEESK_NSB_IJNSB_IJllllEEESE_SV_EEESK_S1W_NS1M_6fusion15FusionCallbacksIS1Q_NS1X_17LinearCombinationISK_fSK_fLNS_15FloatRoundStyleE2EEESJ_S1U_JEEENSA_5SM1004TMEM4LOAD26SM100_TMEM_LOAD_16dp256b4xES13_NS14_INS15_ILi2ELi4ELi3EEES18_NST_INSB_IJS19_S1S_EEENSB_IJS1S_SE_EEEEEEENSA_17SM75_U32x4_LDSM_NENSA_21SM90_TMA_STORE_IM2COLES2B_NSA_17SM90_U32x4_STSM_NENSA_39AutoVectorizingCopyWithAssumedAlignmentILi128EEEEEEvvEEEEvNT_6ParamsE) ;  /* 0xffffff7002d47950 */ /* 0x000fea0003c3ffff */
        .weak           $__internal_1_$__cuda_sm10x_tcgen05_guardrail_trap_phase_invalid_during_alloc
        .type           $__internal_1_$__cuda_sm10x_tcgen05_guardrail_trap_phase_invalid_during_alloc,@function
        .size           $__internal_1_$__cuda_sm10x_tcgen05_guardrail_trap_phase_invalid_during_alloc,($__internal_2_$__cuda_sm10x_tcgen05_guardrail_trap_unallocated_columns_being_dealloced - $__internal_1_$__cuda_sm10x_tcgen05_guardrail_trap_phase_invalid_during_alloc)
$__internal_1_$__cuda_sm10x_tcgen05_guardrail_trap_phase_invalid_during_alloc:
[----:B------:R-:W-:Y:S05]  /*8cb0*/  BPT.TRAP 0x1 ;  /* 0x000000040000795c */ /* 0x000fea0000300000 */
[----:B------:R-:W-:-:S04]  /*8cc0*/  HFMA2 R5, -RZ, RZ, 0, 0 ;  /* 0x00000000ff057431 */ /* 0x000fc800000001ff */
[----:B------:R-:W-:Y:S05]  /*8cd0*/  RET.REL.NODEC R4 `(_ZN7cutlass13device_kernelINS_4conv6kernel13ConvUniversalINS1_16ConvProblemShapeILNS1_8OperatorE1ELi3EEENS1_10collective14CollectiveConvINS1_47MainloopSm100TmaUmmaWarpSpecializedImplicitGemmILS5_1ELi13ELi3ELi1ELi2EN4cute5tupleIJNSA_1CILi2EEENSC_ILi1EEESE_EEEEENSB_IJNSC_ILi64EEESH_NSB_IJSH_EEEEEENS_10bfloat16_tESK_NSA_8TiledMMAINSA_8MMA_AtomIJNSA_20SM100_MMA_F16BF16_SSISK_SK_fLi64ELi64ELNSA_4UMMA5MajorE0ELSP_1ELNSO_7ScaleInE0ELSQ_0EEEEEENSA_6LayoutINSB_IJSE_SE_SE_EEENSB_IJNSC_ILi0EEESV_SV_EEEEENSB_IJNSA_10UnderscoreESY_SY_EEEEENS7_6detail27Sm100ImplicitGemmTileTraitsINSA_20SM90_TMA_LOAD_IM2COLENSA_14ComposedLayoutINSA_7SwizzleILi3ELi4ELi3EEENSA_18smem_ptr_flag_bitsILi16EEENST_INSB_IJNSC_ILi8EEESH_EEENSB_IJSH_SE_EEEEEEEvEENS12_INSA_23SM90_TMA_LOAD_MULTICASTENS14_IS16_S18_NST_INSB_IJSH_S19_EEENSB_IJSE_SH_EEEEEEEvEEEENS_8epilogue10collective18CollectiveEpilogueINS1M_23Sm100TmaWarpSpecializedILi3ELi2ELi16ELb1ELb0EEEJSJ_NSB_IJNST_ISH_SE_EENST_INSC_ILi32EEESE_EEEEESK_NSB_IJNSB_IJllllEEESE_SV_EEESK_S1W_NS1M_6fusion15FusionCallbacksIS1Q_NS1X_17LinearCombinationISK_fSK_fLNS_15FloatRoundStyleE2EEESJ_S1U_JEEENSA_5SM1004TMEM4LOAD26SM100_TMEM_LOAD_16dp256b4xES13_NS14_INS15_ILi2ELi4ELi3EEES18_NST_INSB_IJS19_S1S_EEENSB_IJS1S_SE_EEEEEEENSA_17SM75_U32x4_LDSM_NENSA_21SM90_TMA_STORE_IM2COLES2B_NSA_17SM90_U32x4_STSM_NENSA_39AutoVectorizingCopyWithAssumedAlignmentILi128EEEEEEvvEEEEvNT_6ParamsE) ;  /* 0xffffff7004c87950 */ /* 0x000fea0003c3ffff */
        .weak           $__internal_2_$__cuda_sm10x_tcgen05_guardrail_trap_unallocated_columns_being_dealloced
        .type           $__internal_2_$__cuda_sm10x_tcgen05_guardrail_trap_unallocated_columns_being_dealloced,@function
        .size           $__internal_2_$__cuda_sm10x_tcgen05_guardrail_trap_unallocated_columns_being_dealloced,(.L_x_179 - $__internal_2_$__cuda_sm10x_tcgen05_guardrail_trap_unallocated_columns_being_dealloced)
$__internal_2_$__cuda_sm10x_tcgen05_guardrail_trap_unallocated_columns_being_dealloced:
[----:B------:R-:W-:Y:S05]  /*8ce0*/  BPT.TRAP 0x1 ;  /* 0x000000040000795c */ /* 0x000fea0000300000 */
[----:B------:R-:W-:-:S04]  /*8cf0*/  MOV R3, 0x0 ;  /* 0x0000000000037802 */ /* 0x000fc80000000f00 */
[----:B------:R-:W-:Y:S05]  /*8d00*/  RET.REL.NODEC R2 `(_ZN7cutlass13device_kernelINS_4conv6kernel13ConvUniversalINS1_16ConvProblemShapeILNS1_8OperatorE1ELi3EEENS1_10collective14CollectiveConvINS1_47MainloopSm100TmaUmmaWarpSpecializedImplicitGemmILS5_1ELi13ELi3ELi1ELi2EN4cute5tupleIJNSA_1CILi2EEENSC_ILi1EEESE_EEEEENSB_IJNSC_ILi64EEESH_NSB_IJSH_EEEEEENS_10bfloat16_tESK_NSA_8TiledMMAINSA_8MMA_AtomIJNSA_20SM100_MMA_F16BF16_SSISK_SK_fLi64ELi64ELNSA_4UMMA5MajorE0ELSP_1ELNSO_7ScaleInE0ELSQ_0EEEEEENSA_6LayoutINSB_IJSE_SE_SE_EEENSB_IJNSC_ILi0EEESV_SV_EEEEENSB_IJNSA_10UnderscoreESY_SY_EEEEENS7_6detail27Sm100ImplicitGemmTileTraitsINSA_20SM90_TMA_LOAD_IM2COLENSA_14ComposedLayoutINSA_7SwizzleILi3ELi4ELi3EEENSA_18smem_ptr_flag_bitsILi16EEENST_INSB_IJNSC_ILi8EEESH_EEENSB_IJSH_SE_EEEEEEEvEENS12_INSA_23SM90_TMA_LOAD_MULTICASTENS14_IS16_S18_NST_INSB_IJSH_S19_EEENSB_IJSE_SH_EEEEEEEvEEEENS_8epilogue10collective18CollectiveEpilogueINS1M_23Sm100TmaWarpSpecializedILi3ELi2ELi16ELb1ELb0EEEJSJ_NSB_IJNST_ISH_SE_EENST_INSC_ILi32EEESE_EEEEESK_NSB_IJNSB_IJllllEEESE_SV_EEESK_S1W_NS1M_6fusion15FusionCallbacksIS1Q_NS1X_17LinearCombinationISK_fSK_fLNS_15FloatRoundStyleE2EEESJ_S1U_JEEENSA_5SM1004TMEM4LOAD26SM100_TMEM_LOAD_16dp256b4xES13_NS14_INS15_ILi2ELi4ELi3EEES18_NST_INSB_IJS19_S1S_EEENSB_IJS1S_SE_EEEEEEENSA_17SM75_U32x4_LDSM_NENSA_21SM90_TMA_STORE_IM2COLES2B_NSA_17SM90_U32x4_STSM_NENSA_39AutoVectorizingCopyWithAssumedAlignmentILi128EEEEEEvvEEEEvNT_6ParamsE) ;  /* 0xffffff7002bc7950 */ /* 0x000fea0003c3ffff */
.L_x_178:
[----:B------:R-:W-:-:S00]  /*8d10*/  BRA `(.L_x_178) ;  /* 0xfffffffc00fc7947 */ /* 0x000fc0000383ffff */
[----:B------:R-:W-:-:S00]  /*8d20*/  NOP ;  /* 0x0000000000007918 */ /* 0x000fc00000000000 */
        /* <DEDUP_REMOVED lines=13> */
.L_x_179:


//--------------------- .nv.global.init           --------------------------
	.section	.nv.global.init,"aw",@progbits
.nv.global.init:
	.type		$str$29,@object
	.size		$str$29,($str$30 - $str$29)
$str$29:
        /*0000*/ 	.byte	0x28, 0x61, 0x64, 0x64, 0x72, 0x65, 0x73, 0x73, 0x20, 0x26, 0x20, 0x6d, 0x61, 0x73, 0x6b, 0x29
        /*0010*/ 	.byte	0x20, 0x3d, 0x3d, 0x20, 0x30, 0x00
	.type		$str$30,@object
	.size		$str$30,($str$28 - $str$30)
$str$30:
        /*0016*/ 	.byte	0x2f, 0x74, 0x6d, 0x70, 0x2f, 0x63, 0x75, 0x74, 0x6c, 0x61, 0x73, 0x73, 0x5f, 0x73, 0x77, 0x65
        /*0026*/ 	.byte	0x65, 0x70, 0x5f, 0x73, 0x72, 0x63, 0x2f, 0x69, 0x6e, 0x63, 0x6c, 0x75, 0x64, 0x65, 0x2f, 0x63
        /*0036*/ 	.byte	0x75, 0x74, 0x65, 0x2f, 0x70, 0x6f, 0x69, 0x6e, 0x74, 0x65, 0x72, 0x5f, 0x66, 0x6c, 0x61, 0x67
        /*0046*/ 	.byte	0x67, 0x65, 0x64, 0x2e, 0x68, 0x70, 0x70, 0x00
	.type		$str$28,@object
	.size		$str$28,($str$27 - $str$28)
$str$28:
        /*004e*/ 	.byte	0x2f, 0x74, 0x6d, 0x70, 0x2f, 0x63, 0x75, 0x74, 0x6c, 0x61, 0x73, 0x73, 0x5f, 0x73, 0x77, 0x65
        /*005e*/ 	.byte	0x65, 0x70, 0x5f, 0x73, 0x72, 0x63, 0x2f, 0x69, 0x6e, 0x63, 0x6c, 0x75, 0x64, 0x65, 0x2f, 0x63
        /*006e*/ 	.byte	0x75, 0x74, 0x65, 0x2f, 0x61, 0x74, 0x6f, 0x6d, 0x2f, 0x63, 0x6f, 0x70, 0x79, 0x5f, 0x74, 0x72
        /*007e*/ 	.byte	0x61, 0x69, 0x74, 0x73, 0x5f, 0x73, 0x6d, 0x31, 0x30, 0x30, 0x2e, 0x68, 0x70, 0x70, 0x00
	.type		$str$27,@object
	.size		$str$27,(__unnamed_1 - $str$27)
$str$27:
        /*008d*/ 	.byte	0x28, 0x28, 0x75, 0x69, 0x6e, 0x74, 0x33, 0x32, 0x5f, 0x74, 0x28, 0x74, 0x68, 0x72, 0x65, 0x61
        /*009d*/ 	.byte	0x64, 0x49, 0x64, 0x78, 0x2e, 0x78, 0x29, 0x20, 0x2f, 0x20, 0x33, 0x32, 0x29, 0x20, 0x25, 0x20
        /*00ad*/ 	.byte	0x34, 0x29, 0x20, 0x3d, 0x3d, 0x20, 0x28, 0x28, 0x28, 0x74, 0x6d, 0x65, 0x6d, 0x5f, 0x61, 0x64
        /*00bd*/ 	.byte	0x64, 0x72, 0x20, 0x3e, 0x3e, 0x20, 0x31, 0x36, 0x29, 0x20, 0x2f, 0x20, 0x33, 0x32, 0x29, 0x20
        /*00cd*/ 	.byte	0x25, 0x20, 0x34, 0x29, 0x00
	.type		__unnamed_1,@object
	.size		__unnamed_1,(__unnamed_2 - __unnamed_1)
__unnamed_1:
        /*00d2*/ 	.byte	0x61, 0x75, 0x74, 0x6f, 0x20, 0x63, 0x75, 0x74, 0x65, 0x3a, 0x3a, 0x61, 0x73, 0x5f, 0x70, 0x6f
        /* <DEDUP_REMOVED lines=24> */
        /*0262*/ 	.byte	0x30, 0x34, 0x38, 0x3e, 0x3e, 0x3e, 0x3e, 0x5d, 0x00
	.type		__unnamed_2,@object
	.size		__unnamed_2,(.L_2 - __unnamed_2)
__unnamed_2:
        /* <DEDUP_REMOVED lines=45> */
        /*053b*/ 	.byte	0x3e, 0x3e, 0x3e, 0x5d, 0x00
.L_2:


//--------------------- .nv.shared._ZN7cutlass13device_kernelINS_4conv6kernel13ConvUniversalINS1_16ConvProblemShapeILNS1_8OperatorE1ELi3EEENS1_10collective14CollectiveConvINS1_47MainloopSm100TmaUmmaWarpSpecializedImplicitGemmILS5_1ELi13ELi3ELi1ELi2EN4cute5tupleIJNSA_1CILi2EEENSC_ILi1EEESE_EEEEENSB_IJNSC_ILi64EEESH_NSB_IJSH_EEEEEENS_10bfloat16_tESK_NSA_8TiledMMAINSA_8MMA_AtomIJNSA_20SM100_MMA_F16BF16_SSISK_SK_fLi64ELi64ELNSA_4UMMA5MajorE0ELSP_1ELNSO_7ScaleInE0ELSQ_0EEEEEENSA_6LayoutINSB_IJSE_SE_SE_EEENSB_IJNSC_ILi0EEESV_SV_EEEEENSB_IJNSA_10UnderscoreESY_SY_EEEEENS7_6detail27Sm100ImplicitGemmTileTraitsINSA_20SM90_TMA_LOAD_IM2COLENSA_14ComposedLayoutINSA_7SwizzleILi3ELi4ELi3EEENSA_18smem_ptr_flag_bitsILi16EEENST_INSB_IJNSC_ILi8EEESH_EEENSB_IJSH_SE_EEEEEEEvEENS12_INSA_23SM90_TMA_LOAD_MULTICASTENS14_IS16_S18_NST_INSB_IJSH_S19_EEENSB_IJSE_SH_EEEEEEEvEEEENS_8epilogue10collective18CollectiveEpilogueINS1M_23Sm100TmaWarpSpecializedILi3ELi2ELi16ELb1ELb0EEEJSJ_NSB_IJNST_ISH_SE_EENST_INSC_ILi32EEESE_EEEEESK_NSB_IJNSB_IJllllEEESE_SV_EEESK_S1W_NS1M_6fusion15FusionCallbacksIS1Q_NS1X_17LinearCombinationISK_fSK_fLNS_15FloatRoundStyleE2EEESJ_S1U_JEEENSA_5SM1004TMEM4LOAD26SM100_TMEM_LOAD_16dp256b4xES13_NS14_INS15_ILi2ELi4ELi3EEES18_NST_INSB_IJS19_S1S_EEENSB_IJS1S_SE_EEEEEEENSA_17SM75_U32x4_LDSM_NENSA_21SM90_TMA_STORE_IM2COLES2B_NSA_17SM90_U32x4_STSM_NENSA_39AutoVectorizingCopyWithAssumedAlignmentILi128EEEEEEvvEEEEvNT_6ParamsE --------------------------
	.section	.nv.shared._ZN7cutlass13device_kernelINS_4conv6kernel13ConvUniversalINS1_16ConvProblemShapeILNS1_8OperatorE1ELi3EEENS1_10collective14CollectiveConvINS1_47MainloopSm100TmaUmmaWarpSpecializedImplicitGemmILS5_1ELi13ELi3ELi1ELi2EN4cute5tupleIJNSA_1CILi2EEENSC_ILi1EEESE_EEEEENSB_IJNSC_ILi64EEESH_NSB_IJSH_EEEEEENS_10bfloat16_tESK_NSA_8TiledMMAINSA_8MMA_AtomIJNSA_20SM100_MMA_F16BF16_SSISK_SK_fLi64ELi64ELNSA_4UMMA5MajorE0ELSP_1ELNSO_7ScaleInE0ELSQ_0EEEEEENSA_6LayoutINSB_IJSE_SE_SE_EEENSB_IJNSC_ILi0EEESV_SV_EEEEENSB_IJNSA_10UnderscoreESY_SY_EEEEENS7_6detail27Sm100ImplicitGemmTileTraitsINSA_20SM90_TMA_LOAD_IM2COLENSA_14ComposedLayoutINSA_7SwizzleILi3ELi4ELi3EEENSA_18smem_ptr_flag_bitsILi16EEENST_INSB_IJNSC_ILi8EEESH_EEENSB_IJSH_SE_EEEEEEEvEENS12_INSA_23SM90_TMA_LOAD_MULTICASTENS14_IS16_S18_NST_INSB_IJSH_S19_EEENSB_IJSE_SH_EEEEEEEvEEEENS_8epilogue10collective18CollectiveEpilogueINS1M_23Sm100TmaWarpSpecializedILi3ELi2ELi16ELb1ELb0EEEJSJ_NSB_IJNST_ISH_SE_EENST_INSC_ILi32EEESE_EEEEESK_NSB_IJNSB_IJllllEEESE_SV_EEESK_S1W_NS1M_6fusion15FusionCallbacksIS1Q_NS1X_17LinearCombinationISK_fSK_fLNS_15FloatRoundStyleE2EEESJ_S1U_JEEENSA_5SM1004TMEM4LOAD26SM100_TMEM_LOAD_16dp256b4xES13_NS14_INS15_ILi2ELi4ELi3EEES18_NST_INSB_IJS19_S1S_EEENSB_IJS1S_SE_EEEEEEENSA_17SM75_U32x4_LDSM_NENSA_21SM90_TMA_STORE_IM2COLES2B_NSA_17SM90_U32x4_STSM_NENSA_39AutoVectorizingCopyWithAssumedAlignmentILi128EEEEEEvvEEEEvNT_6ParamsE,"aw",@nobits
	.sectionflags	@""
	.align	16
	.zero		1024


//--------------------- .nv.shared.reserved.0     --------------------------
	.section	.nv.shared.reserved.0,"aw",@nobits
	.weak		__nv_reservedSMEM_offset_0_alias
	.size		__nv_reservedSMEM_offset_0_alias, 0, 64
	.other		__nv_reservedSMEM_offset_0_alias,@"STO_CUDA_RESERVED_SHARED STV_DEFAULT"
__nv_reservedSMEM_offset_0_alias:
	.zero		0
.nv.shared.reserved.0:
	.zero		64
	.weak		__nv_reservedSMEM_tcgen05_partition
	.type		__nv_reservedSMEM_tcgen05_partition,@object
	.size		__nv_reservedSMEM_tcgen05_partition,(.L_0 - __nv_reservedSMEM_tcgen05_partition)
__nv_reservedSMEM_tcgen05_partition:
	.zero		32
.L_0:


//--------------------- .nv.global                --------------------------
	.section	.nv.global,"aw",@nobits
.nv.global:
	.type		_ZN39_INTERNAL_a96b6e00_4_k_cu_8840b3a9_32834cute1_E,@object
	.size		_ZN39_INTERNAL_a96b6e00_4_k_cu_8840b3a9_32834cute1_E,(_ZN39_INTERNAL_a96b6e00_4_k_cu_8840b3a9_32834cuda3std3__45__cpo6cbeginE - _ZN39_INTERNAL_a96b6e00_4_k_cu_8840b3a9_32834cute1_E)
_ZN39_INTERNAL_a96b6e00_4_k_cu_8840b3a9_32834cute1_E:
	.zero		1
	.type		_ZN39_INTERNAL_a96b6e00_4_k_cu_8840b3a9_32834cuda3std3__45__cpo6cbeginE,@object
	.size		_ZN39_INTERNAL_a96b6e00_4_k_cu_8840b3a9_32834cuda3std3__45__cpo6cbeginE,(_ZN39_INTERNAL_a96b6e00_4_k_cu_8840b3a9_32834cuda3std3__48in_placeE - _ZN39_INTERNAL_a96b6e00_4_k_cu_8840b3a9_32834cuda3std3__45__cpo6cbeginE)
_ZN39_INTERNAL_a96b6e00_4_k_cu_8840b3a9_32834cuda3std3__45__cpo6cbeginE:
	.zero		1
	.type		_ZN39_INTERNAL_a96b6e00_4_k_cu_8840b3a9_32834cuda3std3__48in_placeE,@object
	.size		_ZN39_INTERNAL_a96b6e00_4_k_cu_8840b3a9_32834cuda3std3__48in_placeE,(_ZN39_INTERNAL_a96b6e00_4_k_cu_8840b3a9_32834cuda3std6ranges3__45__cpo9iter_moveE - _ZN39_INTERNAL_a96b6e00_4_k_cu_8840b3a9_32834cuda3std3__48in_placeE)
_ZN39_INTERNAL_a96b6e00_4_k_cu_8840b3a9_32834cuda3std3__48in_placeE:
	.zero		1
	.type		_ZN39_INTERNAL_a96b6e00_4_k_cu_8840b3a9_32834cuda3std6ranges3__45__cpo9iter_moveE,@object
	.size		_ZN39_INTERNAL_a96b6e00_4_k_cu_8840b3a9_32834cuda3std6ranges3__45__cpo9iter_moveE,(_ZN39_INTERNAL_a96b6e00_4_k_cu_8840b3a9_32834cuda3std3__45__cpo5beginE - _ZN39_INTERNAL_a96b6e00_4_k_cu_8840b3a9_32834cuda3std6ranges3__45__cpo9iter_moveE)
_ZN39_INTERNAL_a96b6e00_4_k_cu_8840b3a9_32834cuda3std6ranges3__45__cpo9iter_moveE:
	.zero		1
	.type		_ZN39_INTERNAL_a96b6e00_4_k_cu_8840b3a9_32834cuda3std3__45__cpo5beginE,@object
	.size		_ZN39_INTERNAL_a96b6e00_4_k_cu_8840b3a9_32834cuda3std3__45__cpo5beginE,(_ZN39_INTERNAL_a96b6e00_4_k_cu_8840b3a9_32834cuda3std3__441_GLOBAL__N__a96b6e00_4_k_cu_8840b3a9_32836ignoreE - _ZN39_INTERNAL_a96b6e00_4_k_cu_8840b3a9_32834cuda3std3__45__cpo5beginE)
_ZN39_INTERNAL_a96b6e00_4_k_cu_8840b3a9_32834cuda3std3__45__cpo5beginE:
	.zero		1
	.type		_ZN39_INTERNAL_a96b6e00_4_k_cu_8840b3a9_32834cuda3std3__441_GLOBAL__N__a96b6e00_4_k_cu_8840b3a9_32836ignoreE,@object
	.size		_ZN39_INTERNAL_a96b6e00_4_k_cu_8840b3a9_32834cuda3std3__441_GLOBAL__N__a96b6e00_4_k_cu_8840b3a9_32836ignoreE,(_ZN39_INTERNAL_a96b6e00_4_k_cu_8840b3a9_32834cute7productE - _ZN39_INTERNAL_a96b6e00_4_k_cu_8840b3a9_32834cuda3std3__441_GLOBAL__N__a96b6e00_4_k_cu_8840b3a9_32836ignoreE)
_ZN39_INTERNAL_a96b6e00_4_k_cu_8840b3a9_32834cuda3std3__441_GLOBAL__N__a96b6e00_4_k_cu_8840b3a9_32836ignoreE:
	.zero		1
	.type		_ZN39_INTERNAL_a96b6e00_4_k_cu_8840b3a9_32834cute7productE,@object
	.size		_ZN39_INTERNAL_a96b6e00_4_k_cu_8840b3a9_32834cute7productE,(_ZN39_INTERNAL_a96b6e00_4_k_cu_8840b3a9_32834cuda3std3__45__cpo3endE - _ZN39_INTERNAL_a96b6e00_4_k_cu_8840b3a9_32834cute7productE)
_ZN39_INTERNAL_a96b6e00_4_k_cu_8840b3a9_32834cute7productE:
	.zero		1
	.type		_ZN39_INTERNAL_a96b6e00_4_k_cu_8840b3a9_32834cuda3std3__45__cpo3endE,@object
	.size		_ZN39_INTERNAL_a96b6e00_4_k_cu_8840b3a9_32834cuda3std3__45__cpo3endE,(_ZN39_INTERNAL_a96b6e00_4_k_cu_8840b3a9_32834cuda3std3__419piecewise_constructE - _ZN39_INTERNAL_a96b6e00_4_k_cu_8840b3a9_32834cuda3std3__45__cpo3endE)
_ZN39_INTERNAL_a96b6e00_4_k_cu_8840b3a9_32834cuda3std3__45__cpo3endE:
	.zero		1
	.type		_ZN39_INTERNAL_a96b6e00_4_k_cu_8840b3a9_32834cuda3std3__419piecewise_constructE,@object
	.size		_ZN39_INTERNAL_a96b6e00_4_k_cu_8840b3a9_32834cuda3std3__419piecewise_constructE,(_ZN39_INTERNAL_a96b6e00_4_k_cu_8840b3a9_32834cuda3std3__45__cpo4cendE - _ZN39_INTERNAL_a96b6e00_4_k_cu_8840b3a9_32834cuda3std3__419piecewise_constructE)
_ZN39_INTERNAL_a96b6e00_4_k_cu_8840b3a9_32834cuda3std3__419piecewise_constructE:
	.zero		1
	.type		_ZN39_INTERNAL_a96b6e00_4_k_cu_8840b3a9_32834cuda3std3__45__cpo4cendE,@object
	.size		_ZN39_INTERNAL_a96b6e00_4_k_cu_8840b3a9_32834cuda3std3__45__cpo4cendE,(_ZN39_INTERNAL_a96b6e00_4_k_cu_8840b3a9_32834cuda3std6ranges3__45__cpo4swapE - _ZN39_INTERNAL_a96b6e00_4_k_cu_8840b3a9_32834cuda3std3__45__cpo4cendE)
_ZN39_INTERNAL_a96b6e00_4_k_cu_8840b3a9_32834cuda3std3__45__cpo4cendE:
	.zero		1
	.type		_ZN39_INTERNAL_a96b6e00_4_k_cu_8840b3a9_32834cuda3std6ranges3__45__cpo4swapE,@object
	.size		_ZN39_INTERNAL_a96b6e00_4_k_cu_8840b3a9_32834cuda3std6ranges3__45__cpo4swapE,(.L_10 - _ZN39_INTERNAL_a96b6e00_4_k_cu_8840b3a9_32834cuda3std6ranges3__45__cpo4swapE)
_ZN39_INTERNAL_a96b6e00_4_k_cu_8840b3a9_32834cuda3std6ranges3__45__cpo4swapE:
	.zero		1
.L_10:


//--------------------- .nv.constant0._ZN7cutlass13device_kernelINS_4conv6kernel13ConvUniversalINS1_16ConvProblemShapeILNS1_8OperatorE1ELi3EEENS1_10collective14CollectiveConvINS1_47MainloopSm100TmaUmmaWarpSpecializedImplicitGemmILS5_1ELi13ELi3ELi1ELi2EN4cute5tupleIJNSA_1CILi2EEENSC_ILi1EEESE_EEEEENSB_IJNSC_ILi64EEESH_NSB_IJSH_EEEEEENS_10bfloat16_tESK_NSA_8TiledMMAINSA_8MMA_AtomIJNSA_20SM100_MMA_F16BF16_SSISK_SK_fLi64ELi64ELNSA_4UMMA5MajorE0ELSP_1ELNSO_7ScaleInE0ELSQ_0EEEEEENSA_6LayoutINSB_IJSE_SE_SE_EEENSB_IJNSC_ILi0EEESV_SV_EEEEENSB_IJNSA_10UnderscoreESY_SY_EEEEENS7_6detail27Sm100ImplicitGemmTileTraitsINSA_20SM90_TMA_LOAD_IM2COLENSA_14ComposedLayoutINSA_7SwizzleILi3ELi4ELi3EEENSA_18smem_ptr_flag_bitsILi16EEENST_INSB_IJNSC_ILi8EEESH_EEENSB_IJSH_SE_EEEEEEEvEENS12_INSA_23SM90_TMA_LOAD_MULTICASTENS14_IS16_S18_NST_INSB_IJSH_S19_EEENSB_IJSE_SH_EEEEEEEvEEEENS_8epilogue10collective18CollectiveEpilogueINS1M_23Sm100TmaWarpSpecializedILi3ELi2ELi16ELb1ELb0EEEJSJ_NSB_IJNST_ISH_SE_EENST_INSC_ILi32EEESE_EEEEESK_NSB_IJNSB_IJllllEEESE_SV_EEESK_S1W_NS1M_6fusion15FusionCallbacksIS1Q_NS1X_17LinearCombinationISK_fSK_fLNS_15FloatRoundStyleE2EEESJ_S1U_JEEENSA_5SM1004TMEM4LOAD26SM100_TMEM_LOAD_16dp256b4xES13_NS14_INS15_ILi2ELi4ELi3EEES18_NST_INSB_IJS19_S1S_EEENSB_IJS1S_SE_EEEEEEENSA_17SM75_U32x4_LDSM_NENSA_21SM90_TMA_STORE_IM2COLES2B_NSA_17SM90_U32x4_STSM_NENSA_39AutoVectorizingCopyWithAssumedAlignmentILi128EEEEEEvvEEEEvNT_6ParamsE --------------------------
	.section	.nv.constant0._ZN7cutlass13device_kernelINS_4conv6kernel13ConvUniversalINS1_16ConvProblemShapeILNS1_8OperatorE1ELi3EEENS1_10collective14CollectiveConvINS1_47MainloopSm100TmaUmmaWarpSpecializedImplicitGemmILS5_1ELi13ELi3ELi1ELi2EN4cute5tupleIJNSA_1CILi2EEENSC_ILi1EEESE_EEEEENSB_IJNSC_ILi64EEESH_NSB_IJSH_EEEEEENS_10bfloat16_tESK_NSA_8TiledMMAINSA_8MMA_AtomIJNSA_20SM100_MMA_F16BF16_SSISK_SK_fLi64ELi64ELNSA_4UMMA5MajorE0ELSP_1ELNSO_7ScaleInE0ELSQ_0EEEEEENSA_6LayoutINSB_IJSE_SE_SE_EEENSB_IJNSC_ILi0EEESV_SV_EEEEENSB_IJNSA_10UnderscoreESY_SY_EEEEENS7_6detail27Sm100ImplicitGemmTileTraitsINSA_20SM90_TMA_LOAD_IM2COLENSA_14ComposedLayoutINSA_7SwizzleILi3ELi4ELi3EEENSA_18smem_ptr_flag_bitsILi16EEENST_INSB_IJNSC_ILi8EEESH_EEENSB_IJSH_SE_EEEEEEEvEENS12_INSA_23SM90_TMA_LOAD_MULTICASTENS14_IS16_S18_NST_INSB_IJSH_S19_EEENSB_IJSE_SH_EEEEEEEvEEEENS_8epilogue10collective18CollectiveEpilogueINS1M_23Sm100TmaWarpSpecializedILi3ELi2ELi16ELb1ELb0EEEJSJ_NSB_IJNST_ISH_SE_EENST_INSC_ILi32EEESE_EEEEESK_NSB_IJNSB_IJllllEEESE_SV_EEESK_S1W_NS1M_6fusion15FusionCallbacksIS1Q_NS1X_17LinearCombinationISK_fSK_fLNS_15FloatRoundStyleE2EEESJ_S1U_JEEENSA_5SM1004TMEM4LOAD26SM100_TMEM_LOAD_16dp256b4xES13_NS14_INS15_ILi2ELi4ELi3EEES18_NST_INSB_IJS19_S1S_EEENSB_IJS1S_SE_EEEEEEENSA_17SM75_U32x4_LDSM_NENSA_21SM90_TMA_STORE_IM2COLES2B_NSA_17SM90_U32x4_STSM_NENSA_39AutoVectorizingCopyWithAssumedAlignmentILi128EEEEEEvvEEEEvNT_6ParamsE,"a",@progbits
	.sectionflags	@""
	.align	4
.nv.constant0._ZN7cutlass13device_kernelINS_4conv6kernel13ConvUniversalINS1_16ConvProblemShapeILNS1_8OperatorE1ELi3EEENS1_10collective14CollectiveConvINS1_47MainloopSm100TmaUmmaWarpSpecializedImplicitGemmILS5_1ELi13ELi3ELi1ELi2EN4cute5tupleIJNSA_1CILi2EEENSC_ILi1EEESE_EEEEENSB_IJNSC_ILi64EEESH_NSB_IJSH_EEEEEENS_10bfloat16_tESK_NSA_8TiledMMAINSA_8MMA_AtomIJNSA_20SM100_MMA_F16BF16_SSISK_SK_fLi64ELi64ELNSA_4UMMA5MajorE0ELSP_1ELNSO_7ScaleInE0ELSQ_0EEEEEENSA_6LayoutINSB_IJSE_SE_SE_EEENSB_IJNSC_ILi0EEESV_SV_EEEEENSB_IJNSA_10UnderscoreESY_SY_EEEEENS7_6detail27Sm100ImplicitGemmTileTraitsINSA_20SM90_TMA_LOAD_IM2COLENSA_14ComposedLayoutINSA_7SwizzleILi3ELi4ELi3EEENSA_18smem_ptr_flag_bitsILi16EEENST_INSB_IJNSC_ILi8EEESH_EEENSB_IJSH_SE_EEEEEEEvEENS12_INSA_23SM90_TMA_LOAD_MULTICASTENS14_IS16_S18_NST_INSB_IJSH_S19_EEENSB_IJSE_SH_EEEEEEEvEEEENS_8epilogue10collective18CollectiveEpilogueINS1M_23Sm100TmaWarpSpecializedILi3ELi2ELi16ELb1ELb0EEEJSJ_NSB_IJNST_ISH_SE_EENST_INSC_ILi32EEESE_EEEEESK_NSB_IJNSB_IJllllEEESE_SV_EEESK_S1W_NS1M_6fusion15FusionCallbacksIS1Q_NS1X_17LinearCombinationISK_fSK_fLNS_15FloatRoundStyleE2EEESJ_S1U_JEEENSA_5SM1004TMEM4LOAD26SM100_TMEM_LOAD_16dp256b4xES13_NS14_INS15_ILi2ELi4ELi3EEES18_NST_INSB_IJS19_S1S_EEENSB_IJS1S_SE_EEEEEEENSA_17SM75_U32x4_LDSM_NENSA_21SM90_TMA_STORE_IM2COLES2B_NSA_17SM90_U32x4_STSM_NENSA_39AutoVectorizingCopyWithAssumedAlignmentILi128EEEEEEvvEEEEvNT_6ParamsE:
	.zero		3200


//--------------------- SYMBOLS --------------------------

	.type		.nv.reservedSmem.offset0,@object
	.size		.nv.reservedSmem.offset0,0x4
	.type		.nv.reservedSmem.cap,@object
	.size		.nv.reservedSmem.cap,0x4
	.type		__assertfail,@function
